	.target	sm_100a

	.elftype	@"ET_EXEC"


//--------------------- .note.nv.tkinfo           --------------------------
	.section	.note.nv.tkinfo,"",@"SHT_NOTE"
	.sectionflags	@"SHF_NOTE_NV_TKINFO"
	.tkinfo
        /*0018*/ 	.word	0x00000002
        /*0030*/ 	.string	""
        /*0030*/ 	.string	"ptxas"
        /*0030*/ 	.string	"Cuda compilation tools, release 13.0, V13.0.88"
        /*0030*/ 	.string	"Build cuda_13.0.r13.0/compiler.36424714_0"
        /*0030*/ 	.string	"-arch sm_100a -m 64 "



//--------------------- .note.nv.cuinfo           --------------------------
	.section	.note.nv.cuinfo,"",@"SHT_NOTE"
	.sectionflags	@"SHF_NOTE_NV_CUINFO"
        /*0018*/ 	.short	0x0002
        /*001a*/ 	.short	0x0064
        /*001c*/ 	.short	0x0082
	.zero		2


//--------------------- .nv.info                  --------------------------
	.section	.nv.info,"",@"SHT_CUDA_INFO"
	.align	4


	//----- nvinfo : EIATTR_REGCOUNT
	.align		4
        /*0000*/ 	.byte	0x04, 0x2f
        /*0002*/ 	.short	(.L_19 - .L_18)
	.align		4
.L_18:
        /*0004*/ 	.word	index@(_ZN7cutlass13device_kernelINS_4gemm6kernel13GemmUniversalIN4cute5tupleIJiiiiEEENS1_10collective13CollectiveMmaINS1_35MainloopSm100TmaUmmaWarpSpecializedILi3ELi2ELi4ENS5_IJNS4_1CILi2EEENSA_ILi1EEESC_EEEEENS5_IJNSA_ILi64EEESF_NSA_ILi128EEEEEENS_10bfloat16_tENS5_IJlSC_lEEESI_SJ_NS4_8TiledMMAINS4_8MMA_AtomIJNS4_20SM100_MMA_F16BF16_SSISI_SI_fLi64ELi64ELNS4_4UMMA5MajorE0ELSO_0ELNSN_7ScaleInE0ELSP_0EEEEEENS4_6LayoutINS5_IJSC_SC_SC_EEENS5_IJNSA_ILi0EEESU_SU_EEEEENS5_IJNS4_10UnderscoreESX_SX_EEEEENS4_13SM90_TMA_LOADENS4_14ComposedLayoutINS4_7SwizzleILi3ELi4ELi3EEENS4_18smem_ptr_flag_bitsILi16EEENSS_INS5_IJNSA_ILi8EEESF_EEENS5_IJSF_SC_EEEEEEEvNS4_8identityENS4_23SM90_TMA_LOAD_MULTICASTES1A_vS1B_EENS_8epilogue10collective18CollectiveEpilogueINS1E_23Sm100TmaWarpSpecializedILi3ELi2ELi16ELb1ELb0EEEJSH_NS5_IJNSS_ISF_SC_EENSS_INSA_ILi32EEESC_EEEEESI_SJ_SI_SJ_NS1E_6fusion15FusionCallbacksIS1I_NS1N_17LinearCombinationISI_fSI_fLNS_15FloatRoundStyleE2EEESH_S1M_JEEENS4_5SM1004TMEM4LOAD26SM100_TMEM_LOAD_16dp256b4xES10_NS11_INS12_ILi2ELi4ELi3EEES15_NSS_INS5_IJS16_S1K_EEENS5_IJS1K_SC_EEEEEEENS4_17SM75_U32x4_LDSM_NENS4_14SM90_TMA_STOREES21_NS4_17SM90_U32x4_STSM_NENS4_39AutoVectorizingCopyWithAssumedAlignmentILi128EEEEEEvvEEEEvNT_6ParamsE)
        /*0008*/ 	.word	0x00000045


	//----- nvinfo : EIATTR_FRAME_SIZE
	.align		4
.L_19:
        /*000c*/ 	.byte	0x04, 0x11
        /*000e*/ 	.short	(.L_21 - .L_20)
	.align		4
.L_20:
        /*0010*/ 	.word	index@($__internal_2_$__cuda_sm10x_tcgen05_guardrail_trap_unallocated_columns_being_dealloced)
        /*0014*/ 	.word	0x00000000


	//----- nvinfo : EIATTR_FRAME_SIZE
	.align		4
.L_21:
        /*0018*/ 	.byte	0x04, 0x11
        /*001a*/ 	.short	(.L_23 - .L_22)
	.align		4
.L_22:
        /*001c*/ 	.word	index@($__internal_1_$__cuda_sm10x_tcgen05_guardrail_trap_phase_invalid_during_alloc)
        /*0020*/ 	.word	0x00000000


	//----- nvinfo : EIATTR_FRAME_SIZE
	.align		4
.L_23:
        /*0024*/ 	.byte	0x04, 0x11
        /*0026*/ 	.short	(.L_25 - .L_24)
	.align		4
.L_24:
        /*0028*/ 	.word	index@($__internal_0_$__cuda_sm10x_tcgen05_guardrail_trap_col_being_dealloced_not_returned_by_alloc)
        /*002c*/ 	.word	0x00000000


	//----- nvinfo : EIATTR_FRAME_SIZE
	.align		4
.L_25:
        /*0030*/ 	.byte	0x04, 0x11
        /*0032*/ 	.short	(.L_27 - .L_26)
	.align		4
.L_26:
        /*0034*/ 	.word	index@(_ZN7cutlass13device_kernelINS_4gemm6kernel13GemmUniversalIN4cute5tupleIJiiiiEEENS1_10collective13CollectiveMmaINS1_35MainloopSm100TmaUmmaWarpSpecializedILi3ELi2ELi4ENS5_IJNS4_1CILi2EEENSA_ILi1EEESC_EEEEENS5_IJNSA_ILi64EEESF_NSA_ILi128EEEEEENS_10bfloat16_tENS5_IJlSC_lEEESI_SJ_NS4_8TiledMMAINS4_8MMA_AtomIJNS4_20SM100_MMA_F16BF16_SSISI_SI_fLi64ELi64ELNS4_4UMMA5MajorE0ELSO_0ELNSN_7ScaleInE0ELSP_0EEEEEENS4_6LayoutINS5_IJSC_SC_SC_EEENS5_IJNSA_ILi0EEESU_SU_EEEEENS5_IJNS4_10UnderscoreESX_SX_EEEEENS4_13SM90_TMA_LOADENS4_14ComposedLayoutINS4_7SwizzleILi3ELi4ELi3EEENS4_18smem_ptr_flag_bitsILi16EEENSS_INS5_IJNSA_ILi8EEESF_EEENS5_IJSF_SC_EEEEEEEvNS4_8identityENS4_23SM90_TMA_LOAD_MULTICASTES1A_vS1B_EENS_8epilogue10collective18CollectiveEpilogueINS1E_23Sm100TmaWarpSpecializedILi3ELi2ELi16ELb1ELb0EEEJSH_NS5_IJNSS_ISF_SC_EENSS_INSA_ILi32EEESC_EEEEESI_SJ_SI_SJ_NS1E_6fusion15FusionCallbacksIS1I_NS1N_17LinearCombinationISI_fSI_fLNS_15FloatRoundStyleE2EEESH_S1M_JEEENS4_5SM1004TMEM4LOAD26SM100_TMEM_LOAD_16dp256b4xES10_NS11_INS12_ILi2ELi4ELi3EEES15_NSS_INS5_IJS16_S1K_EEENS5_IJS1K_SC_EEEEEEENS4_17SM75_U32x4_LDSM_NENS4_14SM90_TMA_STOREES21_NS4_17SM90_U32x4_STSM_NENS4_39AutoVectorizingCopyWithAssumedAlignmentILi128EEEEEEvvEEEEvNT_6ParamsE)
        /*0038*/ 	.word	0x00000000


	//----- nvinfo : EIATTR_MIN_STACK_SIZE
	.align		4
.L_27:
        /*003c*/ 	.byte	0x04, 0x12
        /*003e*/ 	.short	(.L_29 - .L_28)
	.align		4
.L_28:
        /*0040*/ 	.word	index@(_ZN7cutlass13device_kernelINS_4gemm6kernel13GemmUniversalIN4cute5tupleIJiiiiEEENS1_10collective13CollectiveMmaINS1_35MainloopSm100TmaUmmaWarpSpecializedILi3ELi2ELi4ENS5_IJNS4_1CILi2EEENSA_ILi1EEESC_EEEEENS5_IJNSA_ILi64EEESF_NSA_ILi128EEEEEENS_10bfloat16_tENS5_IJlSC_lEEESI_SJ_NS4_8TiledMMAINS4_8MMA_AtomIJNS4_20SM100_MMA_F16BF16_SSISI_SI_fLi64ELi64ELNS4_4UMMA5MajorE0ELSO_0ELNSN_7ScaleInE0ELSP_0EEEEEENS4_6LayoutINS5_IJSC_SC_SC_EEENS5_IJNSA_ILi0EEESU_SU_EEEEENS5_IJNS4_10UnderscoreESX_SX_EEEEENS4_13SM90_TMA_LOADENS4_14ComposedLayoutINS4_7SwizzleILi3ELi4ELi3EEENS4_18smem_ptr_flag_bitsILi16EEENSS_INS5_IJNSA_ILi8EEESF_EEENS5_IJSF_SC_EEEEEEEvNS4_8identityENS4_23SM90_TMA_LOAD_MULTICASTES1A_vS1B_EENS_8epilogue10collective18CollectiveEpilogueINS1E_23Sm100TmaWarpSpecializedILi3ELi2ELi16ELb1ELb0EEEJSH_NS5_IJNSS_ISF_SC_EENSS_INSA_ILi32EEESC_EEEEESI_SJ_SI_SJ_NS1E_6fusion15FusionCallbacksIS1I_NS1N_17LinearCombinationISI_fSI_fLNS_15FloatRoundStyleE2EEESH_S1M_JEEENS4_5SM1004TMEM4LOAD26SM100_TMEM_LOAD_16dp256b4xES10_NS11_INS12_ILi2ELi4ELi3EEES15_NSS_INS5_IJS16_S1K_EEENS5_IJS1K_SC_EEEEEEENS4_17SM75_U32x4_LDSM_NENS4_14SM90_TMA_STOREES21_NS4_17SM90_U32x4_STSM_NENS4_39AutoVectorizingCopyWithAssumedAlignmentILi128EEEEEEvvEEEEvNT_6ParamsE)
        /*0044*/ 	.word	0x00000000
.L_29:


//--------------------- .nv.compat                --------------------------
	.section	.nv.compat,"",@"SHT_CUDA_COMPAT_INFO"
	.align	4
        /*0000*/ 	.byte	0x02, 0x09, 0x01, 0x00, 0x02, 0x02, 0x02, 0x00, 0x02, 0x05, 0x05, 0x00, 0x03, 0x07, 0x01, 0x01
        /*0010*/ 	.byte	0x02, 0x03, 0x01, 0x00, 0x02, 0x06, 0x01, 0x00, 0x04, 0x0b, 0x08, 0x00, 0x09, 0x00, 0x00, 0x00
        /*0020*/ 	.byte	0x00, 0x00, 0x00, 0x00


//--------------------- .nv.info._ZN7cutlass13device_kernelINS_4gemm6kernel13GemmUniversalIN4cute5tupleIJiiiiEEENS1_10collective13CollectiveMmaINS1_35MainloopSm100TmaUmmaWarpSpecializedILi3ELi2ELi4ENS5_IJNS4_1CILi2EEENSA_ILi1EEESC_EEEEENS5_IJNSA_ILi64EEESF_NSA_ILi128EEEEEENS_10bfloat16_tENS5_IJlSC_lEEESI_SJ_NS4_8TiledMMAINS4_8MMA_AtomIJNS4_20SM100_MMA_F16BF16_SSISI_SI_fLi64ELi64ELNS4_4UMMA5MajorE0ELSO_0ELNSN_7ScaleInE0ELSP_0EEEEEENS4_6LayoutINS5_IJSC_SC_SC_EEENS5_IJNSA_ILi0EEESU_SU_EEEEENS5_IJNS4_10UnderscoreESX_SX_EEEEENS4_13SM90_TMA_LOADENS4_14ComposedLayoutINS4_7SwizzleILi3ELi4ELi3EEENS4_18smem_ptr_flag_bitsILi16EEENSS_INS5_IJNSA_ILi8EEESF_EEENS5_IJSF_SC_EEEEEEEvNS4_8identityENS4_23SM90_TMA_LOAD_MULTICASTES1A_vS1B_EENS_8epilogue10collective18CollectiveEpilogueINS1E_23Sm100TmaWarpSpecializedILi3ELi2ELi16ELb1ELb0EEEJSH_NS5_IJNSS_ISF_SC_EENSS_INSA_ILi32EEESC_EEEEESI_SJ_SI_SJ_NS1E_6fusion15FusionCallbacksIS1I_NS1N_17LinearCombinationISI_fSI_fLNS_15FloatRoundStyleE2EEESH_S1M_JEEENS4_5SM1004TMEM4LOAD26SM100_TMEM_LOAD_16dp256b4xES10_NS11_INS12_ILi2ELi4ELi3EEES15_NSS_INS5_IJS16_S1K_EEENS5_IJS1K_SC_EEEEEEENS4_17SM75_U32x4_LDSM_NENS4_14SM90_TMA_STOREES21_NS4_17SM90_U32x4_STSM_NENS4_39AutoVectorizingCopyWithAssumedAlignmentILi128EEEEEEvvEEEEvNT_6ParamsE --------------------------
	.section	.nv.info._ZN7cutlass13device_kernelINS_4gemm6kernel13GemmUniversalIN4cute5tupleIJiiiiEEENS1_10collective13CollectiveMmaINS1_35MainloopSm100TmaUmmaWarpSpecializedILi3ELi2ELi4ENS5_IJNS4_1CILi2EEENSA_ILi1EEESC_EEEEENS5_IJNSA_ILi64EEESF_NSA_ILi128EEEEEENS_10bfloat16_tENS5_IJlSC_lEEESI_SJ_NS4_8TiledMMAINS4_8MMA_AtomIJNS4_20SM100_MMA_F16BF16_SSISI_SI_fLi64ELi64ELNS4_4UMMA5MajorE0ELSO_0ELNSN_7ScaleInE0ELSP_0EEEEEENS4_6LayoutINS5_IJSC_SC_SC_EEENS5_IJNSA_ILi0EEESU_SU_EEEEENS5_IJNS4_10UnderscoreESX_SX_EEEEENS4_13SM90_TMA_LOADENS4_14ComposedLayoutINS4_7SwizzleILi3ELi4ELi3EEENS4_18smem_ptr_flag_bitsILi16EEENSS_INS5_IJNSA_ILi8EEESF_EEENS5_IJSF_SC_EEEEEEEvNS4_8identityENS4_23SM90_TMA_LOAD_MULTICASTES1A_vS1B_EENS_8epilogue10collective18CollectiveEpilogueINS1E_23Sm100TmaWarpSpecializedILi3ELi2ELi16ELb1ELb0EEEJSH_NS5_IJNSS_ISF_SC_EENSS_INSA_ILi32EEESC_EEEEESI_SJ_SI_SJ_NS1E_6fusion15FusionCallbacksIS1I_NS1N_17LinearCombinationISI_fSI_fLNS_15FloatRoundStyleE2EEESH_S1M_JEEENS4_5SM1004TMEM4LOAD26SM100_TMEM_LOAD_16dp256b4xES10_NS11_INS12_ILi2ELi4ELi3EEES15_NSS_INS5_IJS16_S1K_EEENS5_IJS1K_SC_EEEEEEENS4_17SM75_U32x4_LDSM_NENS4_14SM90_TMA_STOREES21_NS4_17SM90_U32x4_STSM_NENS4_39AutoVectorizingCopyWithAssumedAlignmentILi128EEEEEEvvEEEEvNT_6ParamsE,"",@"SHT_CUDA_INFO"
	.sectionflags	@""
	.align	4


	//----- nvinfo : EIATTR_CUDA_API_VERSION
	.align		4
        /*0000*/ 	.byte	0x04, 0x37
        /*0002*/ 	.short	(.L_31 - .L_30)
.L_30:
        /*0004*/ 	.word	0x00000082


	//----- nvinfo : EIATTR_KPARAM_INFO
	.align		4
.L_31:
        /*0008*/ 	.byte	0x04, 0x17
        /*000a*/ 	.short	(.L_33 - .L_32)
.L_32:
        /*000c*/ 	.word	0x00000000
        /*0010*/ 	.short	0x0000
        /*0012*/ 	.short	0x0000
        /*0014*/ 	.byte	0x00, 0xf0, 0x01, 0x20


	//----- nvinfo : EIATTR_AT_ENTRY_FRAGMENTS
	.align		4
.L_33:
        /*0018*/ 	.byte	0x04, 0x4f
        /*001a*/ 	.short	(.L_35 - .L_34)


	//   ....[0]....
.L_34:
        /*001c*/ 	.word	0x00000006


	//----- nvinfo : EIATTR_RESERVED_SMEM_USED
	.align		4
.L_35:
        /*0020*/ 	.byte	0x01, 0x41
	.zero		2


	//----- nvinfo : EIATTR_SPARSE_MMA_MASK
	.align		4
        /*0024*/ 	.byte	0x03, 0x50
        /*0026*/ 	.short	0x0000


	//----- nvinfo : EIATTR_TCGEN05_1CTA_USED
	.align		4
        /*0028*/ 	.byte	0x01, 0x51
	.zero		2


	//----- nvinfo : EIATTR_MAXREG_COUNT
	.align		4
        /*002c*/ 	.byte	0x03, 0x1b
        /*002e*/ 	.short	0x00ff


	//----- nvinfo : EIATTR_NUM_BARRIERS
	.align		4
        /*0030*/ 	.byte	0x02, 0x4c
        /*0032*/ 	.byte	0x07
	.zero		1


	//----- nvinfo : EIATTR_EXTERNS
	.align		4
        /*0034*/ 	.byte	0x04, 0x0f
        /*0036*/ 	.short	(.L_37 - .L_36)


	//   ....[0]....
	.align		4
.L_36:
        /*0038*/ 	.word	index@(__assertfail)


	//----- nvinfo : EIATTR_MERCURY_ISA_VERSION
	.align		4
.L_37:
        /*003c*/ 	.byte	0x03, 0x5f
        /*003e*/ 	.short	0x0101


	//----- nvinfo : EIATTR_INT_WARP_WIDE_INSTR_OFFSETS
	.align		4
        /*0040*/ 	.byte	0x04, 0x31
        /*0042*/ 	.short	(.L_39 - .L_38)


	//   ....[0]....
.L_38:
        /*0044*/ 	.word	0x00003f30


	//   ....[1]....
        /*0048*/ 	.word	0x00003f60


	//   ....[2]....
        /*004c*/ 	.word	0x00003f80


	//   ....[3]....
        /*0050*/ 	.word	0x00004b00


	//   ....[4]....
        /*0054*/ 	.word	0x00004c20


	//   ....[5]....
        /*0058*/ 	.word	0x00004d70


	//   ....[6]....
        /*005c*/ 	.word	0x00004e90


	//----- nvinfo : EIATTR_COOP_GROUP_MASK_REGIDS
	.align		4
.L_39:
        /*0060*/ 	.byte	0x04, 0x29
        /*0062*/ 	.short	(.L_41 - .L_40)


	//   ....[0]....
.L_40:
        /*0064*/ 	.word	0xffffffff


	//   ....[1]....
        /*0068*/ 	.word	0xffffffff


	//   ....[2]....
        /*006c*/ 	.word	0xffffffff


	//   ....[3]....
        /*0070*/ 	.word	0xffffffff


	//   ....[4]....
        /*0074*/ 	.word	0xffffffff


	//   ....[5]....
        /*0078*/ 	.word	0xffffffff


	//   ....[6]....
        /*007c*/ 	.word	0xffffffff


	//   ....[7]....
        /*0080*/ 	.word	0xffffffff


	//   ....[8]....
        /*0084*/ 	.word	0xffffffff


	//   ....[9]....
        /*0088*/ 	.word	0xffffffff


	//   ....[10]....
        /*008c*/ 	.word	0xffffffff


	//   ....[11]....
        /*0090*/ 	.word	0xffffffff


	//   ....[12]....
        /*0094*/ 	.word	0xffffffff


	//   ....[13]....
        /*0098*/ 	.word	0xffffffff


	//----- nvinfo : EIATTR_COOP_GROUP_INSTR_OFFSETS
	.align		4
.L_41:
        /*009c*/ 	.byte	0x04, 0x28
        /*009e*/ 	.short	(.L_43 - .L_42)


	//   ....[0]....
.L_42:
        /*00a0*/ 	.word	0x00000080


	//   ....[1]....
        /*00a4*/ 	.word	0x000004f0


	//   ....[2]....
        /*00a8*/ 	.word	0x00000670


	//   ....[3]....
        /*00ac*/ 	.word	0x000007f0


	//   ....[4]....
        /*00b0*/ 	.word	0x000008f0


	//   ....[5]....
        /*00b4*/ 	.word	0x00000a60


	//   ....[6]....
        /*00b8*/ 	.word	0x00000c00


	//   ....[7]....
        /*00bc*/ 	.word	0x00000db0


	//   ....[8]....
        /*00c0*/ 	.word	0x00002130


	//   ....[9]....
        /*00c4*/ 	.word	0x00002f60


	//   ....[10]....
        /*00c8*/ 	.word	0x00003170


	//   ....[11]....
        /*00cc*/ 	.word	0x000031a0


	//   ....[12]....
        /*00d0*/ 	.word	0x00003e10


	//   ....[13]....
        /*00d4*/ 	.word	0x00004040


	//----- nvinfo : EIATTR_VRC_CTA_INIT_COUNT
	.align		4
.L_43:
        /*00d8*/ 	.byte	0x02, 0x4a
        /*00da*/ 	.byte	0x80
	.zero		1


	//----- nvinfo : EIATTR_SYSCALL_OFFSETS
	.align		4
        /*00dc*/ 	.byte	0x04, 0x46
        /*00de*/ 	.short	(.L_45 - .L_44)


	//   ....[0]....
.L_44:
        /*00e0*/ 	.word	0x00005bb0


	//   ....[1]....
        /*00e4*/ 	.word	0x00005ca0


	//   ....[2]....
        /*00e8*/ 	.word	0x000064e0


	//   ....[3]....
        /*00ec*/ 	.word	0x00006e30


	//----- nvinfo : EIATTR_MBARRIER_INSTR_OFFSETS
	.align		4
.L_45:
        /*00f0*/ 	.byte	0x04, 0x39
        /*00f2*/ 	.short	(.L_47 - .L_46)


	//   ....[0]....
.L_46:
        /*00f4*/ 	.word	0x00000600
        /*00f8*/ 	.word	0x000000ff
        /*00fc*/ 	.word	0x00000000
        /*0100*/ 	.short	0x0100
        /*0102*/ 	.byte	0x04
	.zero		1


	//   ....[1]....
        /*0104*/ 	.word	0x00000610
        /*0108*/ 	.word	0x000000ff
        /*010c*/ 	.word	0x00000018
        /*0110*/ 	.short	0x0100
        /*0112*/ 	.byte	0x04
	.zero		1


	//   ....[2]....
        /*0114*/ 	.word	0x00000620
        /*0118*/ 	.word	0x000000ff
        /*011c*/ 	.word	0x00000008
        /*0120*/ 	.short	0x0100
        /*0122*/ 	.byte	0x04
	.zero		1


	//   ....[3]....
        /*0124*/ 	.word	0x00000630
        /*0128*/ 	.word	0x000000ff
        /*012c*/ 	.word	0x00000020
        /*0130*/ 	.short	0x0100
        /*0132*/ 	.byte	0x04
	.zero		1


	//   ....[4]....
        /*0134*/ 	.word	0x00000640
        /*0138*/ 	.word	0x000000ff
        /*013c*/ 	.word	0x00000010
        /*0140*/ 	.short	0x0100
        /*0142*/ 	.byte	0x04
	.zero		1


	//   ....[5]....
        /*0144*/ 	.word	0x00000650
        /*0148*/ 	.word	0x000000ff
        /*014c*/ 	.word	0x00000028
        /*0150*/ 	.short	0x0100
        /*0152*/ 	.byte	0x04
	.zero		1


	//   ....[6]....
        /*0154*/ 	.word	0x00000780
        /*0158*/ 	.word	0x000000ff
        /*015c*/ 	.word	0x00000030
        /*0160*/ 	.short	0x0100
        /*0162*/ 	.byte	0x04
	.zero		1


	//   ....[7]....
        /*0164*/ 	.word	0x00000790
        /*0168*/ 	.word	0x000000ff
        /*016c*/ 	.word	0x00000048
        /*0170*/ 	.short	0x0100
        /*0172*/ 	.byte	0x04
	.zero		1


	//   ....[8]....
        /*0174*/ 	.word	0x000007a0
        /*0178*/ 	.word	0x000000ff
        /*017c*/ 	.word	0x00000038
        /*0180*/ 	.short	0x0100
        /*0182*/ 	.byte	0x04
	.zero		1


	//   ....[9]....
        /*0184*/ 	.word	0x000007b0
        /*0188*/ 	.word	0x000000ff
        /*018c*/ 	.word	0x00000050
        /*0190*/ 	.short	0x0100
        /*0192*/ 	.byte	0x04
	.zero		1


	//   ....[10]....
        /*0194*/ 	.word	0x000007c0
        /*0198*/ 	.word	0x000000ff
        /*019c*/ 	.word	0x00000040
        /*01a0*/ 	.short	0x0100
        /*01a2*/ 	.byte	0x04
	.zero		1


	//   ....[11]....
        /*01a4*/ 	.word	0x000007d0
        /*01a8*/ 	.word	0x000000ff
        /*01ac*/ 	.word	0x00000058
        /*01b0*/ 	.short	0x0100
        /*01b2*/ 	.byte	0x04
	.zero		1


	//   ....[12]....
        /*01b4*/ 	.word	0x000008c0
        /*01b8*/ 	.word	0x000000ff
        /*01bc*/ 	.word	0x00000060
        /*01c0*/ 	.short	0x0100
        /*01c2*/ 	.byte	0x06
	.zero		1


	//   ....[13]....
        /*01c4*/ 	.word	0x000008d0
        /*01c8*/ 	.word	0x000000ff
        /*01cc*/ 	.word	0x00000068
        /*01d0*/ 	.short	0x0100
        /*01d2*/ 	.byte	0x06
	.zero		1


	//   ....[14]....
        /*01d4*/ 	.word	0x00000a10
        /*01d8*/ 	.word	0x000000ff
        /*01dc*/ 	.word	0x00000070
        /*01e0*/ 	.short	0x0100
        /*01e2*/ 	.byte	0x06
	.zero		1


	//   ....[15]....
        /*01e4*/ 	.word	0x00000a20
        /*01e8*/ 	.word	0x000000ff
        /*01ec*/ 	.word	0x00000080
        /*01f0*/ 	.short	0x0100
        /*01f2*/ 	.byte	0x06
	.zero		1


	//   ....[16]....
        /*01f4*/ 	.word	0x00000a30
        /*01f8*/ 	.word	0x000000ff
        /*01fc*/ 	.word	0x00000078
        /*0200*/ 	.short	0x0100
        /*0202*/ 	.byte	0x06
	.zero		1


	//   ....[17]....
        /*0204*/ 	.word	0x00000a40
        /*0208*/ 	.word	0x000000ff
        /*020c*/ 	.word	0x00000088
        /*0210*/ 	.short	0x0100
        /*0212*/ 	.byte	0x06
	.zero		1


	//   ....[18]....
        /*0214*/ 	.word	0x00000b70
        /*0218*/ 	.word	0x000000ff
        /*021c*/ 	.word	0x00000090
        /*0220*/ 	.short	0x0100
        /*0222*/ 	.byte	0x04
	.zero		1


	//   ....[19]....
        /*0224*/ 	.word	0x00000b80
        /*0228*/ 	.word	0x000000ff
        /*022c*/ 	.word	0x000000b0
        /*0230*/ 	.short	0x0100
        /*0232*/ 	.byte	0x04
	.zero		1


	//   ....[20]....
        /*0234*/ 	.word	0x00000b90
        /*0238*/ 	.word	0x000000ff
        /*023c*/ 	.word	0x00000098
        /*0240*/ 	.short	0x0100
        /*0242*/ 	.byte	0x04
	.zero		1


	//   ....[21]....
        /*0244*/ 	.word	0x00000ba0
        /*0248*/ 	.word	0x000000ff
        /*024c*/ 	.word	0x000000b8
        /*0250*/ 	.short	0x0100
        /*0252*/ 	.byte	0x04
	.zero		1


	//   ....[22]....
        /*0254*/ 	.word	0x00000bb0
        /*0258*/ 	.word	0x000000ff
        /*025c*/ 	.word	0x000000a0
        /*0260*/ 	.short	0x0100
        /*0262*/ 	.byte	0x04
	.zero		1


	//   ....[23]....
        /*0264*/ 	.word	0x00000bc0
        /*0268*/ 	.word	0x000000ff
        /*026c*/ 	.word	0x000000c0
        /*0270*/ 	.short	0x0100
        /*0272*/ 	.byte	0x04
	.zero		1


	//   ....[24]....
        /*0274*/ 	.word	0x00000bd0
        /*0278*/ 	.word	0x000000ff
        /*027c*/ 	.word	0x000000a8
        /*0280*/ 	.short	0x0100
        /*0282*/ 	.byte	0x04
	.zero		1


	//   ....[25]....
        /*0284*/ 	.word	0x00000be0
        /*0288*/ 	.word	0x000000ff
        /*028c*/ 	.word	0x000000c8
        /*0290*/ 	.short	0x0100
        /*0292*/ 	.byte	0x04
	.zero		1


	//   ....[26]....
        /*0294*/ 	.word	0x00000cd0
        /*0298*/ 	.word	0x000000ff
        /*029c*/ 	.word	0x000000d0
        /*02a0*/ 	.short	0x0100
        /*02a2*/ 	.byte	0x04
	.zero		1


	//   ....[27]....
        /*02a4*/ 	.word	0x00000ce0
        /*02a8*/ 	.word	0x000000ff
        /*02ac*/ 	.word	0x000000e0
        /*02b0*/ 	.short	0x0100
        /*02b2*/ 	.byte	0x04
	.zero		1


	//   ....[28]....
        /*02b4*/ 	.word	0x00000cf0
        /*02b8*/ 	.word	0x000000ff
        /*02bc*/ 	.word	0x000000d8
        /*02c0*/ 	.short	0x0100
        /*02c2*/ 	.byte	0x04
	.zero		1


	//   ....[29]....
        /*02c4*/ 	.word	0x00000d00
        /*02c8*/ 	.word	0x000000ff
        /*02cc*/ 	.word	0x000000e8
        /*02d0*/ 	.short	0x0100
        /*02d2*/ 	.byte	0x04
	.zero		1


	//   ....[30]....
        /*02d4*/ 	.word	0x00001830
        /*02d8*/ 	.word	0x00000000
        /*02dc*/ 	.word	0x000000e0
        /*02e0*/ 	.short	0x010a
        /*02e2*/ 	.byte	0xff
	.zero		1


	//   ....[31]....
        /*02e4*/ 	.word	0x00001860
        /*02e8*/ 	.word	0x00000000
        /*02ec*/ 	.word	0x000000d0
        /*02f0*/ 	.short	0x0101
        /*02f2*/ 	.byte	0xff
	.zero		1


	//   ....[32]....
        /*02f4*/ 	.word	0x00001930
        /*02f8*/ 	.word	0x000000ff
        /*02fc*/ 	.word	0x00000018
        /*0300*/ 	.short	0x010a
        /*0302*/ 	.byte	0x04
	.zero		1


	//   ....[33]....
        /*0304*/ 	.word	0x000019b0
        /*0308*/ 	.word	0x000000ff
        /*030c*/ 	.word	0x00000018
        /*0310*/ 	.short	0x010a
        /*0312*/ 	.byte	0x21
	.zero		1


	//   ....[34]....
        /*0314*/ 	.word	0x00001b40
        /*0318*/ 	.word	0x000000ff
        /*031c*/ 	.word	0x00000018
        /*0320*/ 	.short	0x010a
        /*0322*/ 	.byte	0x05
	.zero		1


	//   ....[35]....
        /*0324*/ 	.word	0x00001d30
        /*0328*/ 	.word	0x000000ff
        /*032c*/ 	.word	0x00000068
        /*0330*/ 	.short	0x0101
        /*0332*/ 	.byte	0x0d
	.zero		1


	//   ....[36]....
        /*0334*/ 	.word	0x00001d50
        /*0338*/ 	.word	0x000000ff
        /*033c*/ 	.word	0x00000018
        /*0340*/ 	.short	0x010a
        /*0342*/ 	.byte	0x04
	.zero		1


	//   ....[37]....
        /*0344*/ 	.word	0x00001dd0
        /*0348*/ 	.word	0x000000ff
        /*034c*/ 	.word	0x00000018
        /*0350*/ 	.short	0x010a
        /*0352*/ 	.byte	0x21
	.zero		1


	//   ....[38]....
        /*0354*/ 	.word	0x00001f60
        /*0358*/ 	.word	0x000000ff
        /*035c*/ 	.word	0x00000018
        /*0360*/ 	.short	0x010a
        /*0362*/ 	.byte	0x05
	.zero		1


	//   ....[39]....
        /*0364*/ 	.word	0x00002160
        /*0368*/ 	.word	0x00000003
        /*036c*/ 	.word	0x00000070
        /*0370*/ 	.short	0x010a
        /*0372*/ 	.byte	0xff
	.zero		1


	//   ....[40]....
        /*0374*/ 	.word	0x000022b0
        /*0378*/ 	.word	0x00000000
        /*037c*/ 	.word	0x00000000
        /*0380*/ 	.short	0x0101
        /*0382*/ 	.byte	0xff
	.zero		1


	//   ....[41]....
        /*0384*/ 	.word	0x00002870
        /*0388*/ 	.word	0x000000ff
        /*038c*/ 	.word	0x00000000
        /*0390*/ 	.short	0x010a
        /*0392*/ 	.byte	0x04
	.zero		1


	//   ....[42]....
        /*0394*/ 	.word	0x00002900
        /*0398*/ 	.word	0x000000ff
        /*039c*/ 	.word	0x00000000
        /*03a0*/ 	.short	0x010a
        /*03a2*/ 	.byte	0x05
	.zero		1


	//   ....[43]....
        /*03a4*/ 	.word	0x000029a0
        /*03a8*/ 	.word	0x00000000
        /*03ac*/ 	.word	0x00000000
        /*03b0*/ 	.short	0x010a
        /*03b2*/ 	.byte	0xff
	.zero		1


	//   ....[44]....
        /*03b4*/ 	.word	0x00002ac0
        /*03b8*/ 	.word	0x00000002
        /*03bc*/ 	.word	0x000000d0
        /*03c0*/ 	.short	0x010a
        /*03c2*/ 	.byte	0xff
	.zero		1


	//   ....[45]....
        /*03c4*/ 	.word	0x00002b30
        /*03c8*/ 	.word	0x00000002
        /*03cc*/ 	.word	0x00000000
        /*03d0*/ 	.short	0x0101
        /*03d2*/ 	.byte	0xff
	.zero		1


	//   ....[46]....
        /*03d4*/ 	.word	0x00002b50
        /*03d8*/ 	.word	0x000000ff
        /*03dc*/ 	.word	0x00000080
        /*03e0*/ 	.short	0x010a
        /*03e2*/ 	.byte	0x04
	.zero		1


	//   ....[47]....
        /*03e4*/ 	.word	0x00002c70
        /*03e8*/ 	.word	0x00000002
        /*03ec*/ 	.word	0x00000070
        /*03f0*/ 	.short	0x010a
        /*03f2*/ 	.byte	0xff
	.zero		1


	//   ....[48]....
        /*03f4*/ 	.word	0x00002d70
        /*03f8*/ 	.word	0x00000002
        /*03fc*/ 	.word	0x00000000
        /*0400*/ 	.short	0x0101
        /*0402*/ 	.byte	0xff
	.zero		1


	//   ....[49]....
        /*0404*/ 	.word	0x00002e00
        /*0408*/ 	.word	0x000000ff
        /*040c*/ 	.word	0x00000080
        /*0410*/ 	.short	0x0106
        /*0412*/ 	.byte	0x04
	.zero		1


	//   ....[50]....
        /*0414*/ 	.word	0x00002e20
        /*0418*/ 	.word	0x000000ff
        /*041c*/ 	.word	0x00000080
        /*0420*/ 	.short	0x010a
        /*0422*/ 	.byte	0x04
	.zero		1


	//   ....[51]....
        /*0424*/ 	.word	0x00002eb0
        /*0428*/ 	.word	0x000000ff
        /*042c*/ 	.word	0x00000080
        /*0430*/ 	.short	0x0106
        /*0432*/ 	.byte	0x07
	.zero		1


	//   ....[52]....
        /*0434*/ 	.word	0x00002ef0
        /*0438*/ 	.word	0x00000000
        /*043c*/ 	.word	0x00000080
        /*0440*/ 	.short	0x010a
        /*0442*/ 	.byte	0xff
	.zero		1


	//   ....[53]....
        /*0444*/ 	.word	0x000034c0
        /*0448*/ 	.word	0x00000000
        /*044c*/ 	.word	0x00000070
        /*0450*/ 	.short	0x010a
        /*0452*/ 	.byte	0xff
	.zero		1


	//   ....[54]....
        /*0454*/ 	.word	0x000035c0
        /*0458*/ 	.word	0x00000003
        /*045c*/ 	.word	0x00000000
        /*0460*/ 	.short	0x0101
        /*0462*/ 	.byte	0xff
	.zero		1


	//   ....[55]....
        /*0464*/ 	.word	0x000035d0
        /*0468*/ 	.word	0x000000ff
        /*046c*/ 	.word	0x00000000
        /*0470*/ 	.short	0x010a
        /*0472*/ 	.byte	0x04
	.zero		1


	//   ....[56]....
        /*0474*/ 	.word	0x00003650
        /*0478*/ 	.word	0x000000ff
        /*047c*/ 	.word	0x000000b0
        /*0480*/ 	.short	0x010a
        /*0482*/ 	.byte	0x2e
	.zero		1


	//   ....[57]....
        /*0484*/ 	.word	0x00003730
        /*0488*/ 	.word	0x000000ff
        /*048c*/ 	.word	0x00000000
        /*0490*/ 	.short	0x010a
        /*0492*/ 	.byte	0x07
	.zero		1


	//   ....[58]....
        /*0494*/ 	.word	0x00003870
        /*0498*/ 	.word	0x000000ff
        /*049c*/ 	.word	0x00000000
        /*04a0*/ 	.short	0x010a
        /*04a2*/ 	.byte	0x04
	.zero		1


	//   ....[59]....
        /*04a4*/ 	.word	0x00003c40
        /*04a8*/ 	.word	0x000000ff
        /*04ac*/ 	.word	0x00000000
        /*04b0*/ 	.short	0x010a
        /*04b2*/ 	.byte	0x04
	.zero		1


	//   ....[60]....
        /*04b4*/ 	.word	0x00003cd0
        /*04b8*/ 	.word	0x000000ff
        /*04bc*/ 	.word	0x00000000
        /*04c0*/ 	.short	0x010a
        /*04c2*/ 	.byte	0x05
	.zero		1


	//   ....[61]....
        /*04c4*/ 	.word	0x00003d60
        /*04c8*/ 	.word	0x000000ff
        /*04cc*/ 	.word	0x00000000
        /*04d0*/ 	.short	0x010a
        /*04d2*/ 	.byte	0x05
	.zero		1


	//   ....[62]....
        /*04d4*/ 	.word	0x00003df0
        /*04d8*/ 	.word	0x000000ff
        /*04dc*/ 	.word	0x00000000
        /*04e0*/ 	.short	0x010a
        /*04e2*/ 	.byte	0x04
	.zero		1


	//   ....[63]....
        /*04e4*/ 	.word	0x000042d0
        /*04e8*/ 	.word	0x00000008
        /*04ec*/ 	.word	0x00000070
        /*04f0*/ 	.short	0x010a
        /*04f2*/ 	.byte	0xff
	.zero		1


	//   ....[64]....
        /*04f4*/ 	.word	0x00004440
        /*04f8*/ 	.word	0x00000000
        /*04fc*/ 	.word	0x00000000
        /*0500*/ 	.short	0x0101
        /*0502*/ 	.byte	0xff
	.zero		1


	//   ....[65]....
        /*0504*/ 	.word	0x00004910
        /*0508*/ 	.word	0x000000ff
        /*050c*/ 	.word	0x00000068
        /*0510*/ 	.short	0x010a
        /*0512*/ 	.byte	0x18
	.zero		1


	//   ....[66]....
        /*0514*/ 	.word	0x00004ae0
        /*0518*/ 	.word	0x000000ff
        /*051c*/ 	.word	0x00000048
        /*0520*/ 	.short	0x010a
        /*0522*/ 	.byte	0x04
	.zero		1


	//   ....[67]....
        /*0524*/ 	.word	0x00004cc0
        /*0528*/ 	.word	0x000000ff
        /*052c*/ 	.word	0x00000030
        /*0530*/ 	.short	0x010b
        /*0532*/ 	.byte	0x04
	.zero		1


	//   ....[68]....
        /*0534*/ 	.word	0x00004cd0
        /*0538*/ 	.word	0x000000ff
        /*053c*/ 	.word	0x00000000
        /*0540*/ 	.short	0x0101
        /*0542*/ 	.byte	0x07
	.zero		1


	//   ....[69]....
        /*0544*/ 	.word	0x00004ce0
        /*0548*/ 	.word	0x000000ff
        /*054c*/ 	.word	0x00000048
        /*0550*/ 	.short	0x010a
        /*0552*/ 	.byte	0x05
	.zero		1


	//   ....[70]....
        /*0554*/ 	.word	0x00004f30
        /*0558*/ 	.word	0x000000ff
        /*055c*/ 	.word	0x00000030
        /*0560*/ 	.short	0x010b
        /*0562*/ 	.byte	0x05
	.zero		1


	//   ....[71]....
        /*0564*/ 	.word	0x00004f40
        /*0568*/ 	.word	0x000000ff
        /*056c*/ 	.word	0x00000000
        /*0570*/ 	.short	0x0101
        /*0572*/ 	.byte	0x04
	.zero		1


	//   ....[72]....
        /*0574*/ 	.word	0x00004f90
        /*0578*/ 	.word	0x000000ff
        /*057c*/ 	.word	0x00000000
        /*0580*/ 	.short	0x010a
        /*0582*/ 	.byte	0x04
	.zero		1


	//   ....[73]....
        /*0584*/ 	.word	0x00005020
        /*0588*/ 	.word	0x000000ff
        /*058c*/ 	.word	0x00000000
        /*0590*/ 	.short	0x010a
        /*0592*/ 	.byte	0x05
	.zero		1


	//   ....[74]....
        /*0594*/ 	.word	0x000050c0
        /*0598*/ 	.word	0x00000000
        /*059c*/ 	.word	0x00000000
        /*05a0*/ 	.short	0x010a
        /*05a2*/ 	.byte	0xff
	.zero		1


	//   ....[75]....
        /*05a4*/ 	.word	0x00005420
        /*05a8*/ 	.word	0x00000000
        /*05ac*/ 	.word	0x00000070
        /*05b0*/ 	.short	0x010a
        /*05b2*/ 	.byte	0xff
	.zero		1


	//   ....[76]....
        /*05b4*/ 	.word	0x000054f0
        /*05b8*/ 	.word	0x00000000
        /*05bc*/ 	.word	0x00000000
        /*05c0*/ 	.short	0x0101
        /*05c2*/ 	.byte	0xff
	.zero		1


	//   ....[77]....
        /*05c4*/ 	.word	0x00006100
        /*05c8*/ 	.word	0x00000002
        /*05cc*/ 	.word	0x00000030
        /*05d0*/ 	.short	0x010a
        /*05d2*/ 	.byte	0xff
	.zero		1


	//   ....[78]....
        /*05d4*/ 	.word	0x00006140
        /*05d8*/ 	.word	0x0000001b
        /*05dc*/ 	.word	0x00000090
        /*05e0*/ 	.short	0x010a
        /*05e2*/ 	.byte	0xff
	.zero		1


	//   ....[79]....
        /*05e4*/ 	.word	0x00006230
        /*05e8*/ 	.word	0x00000002
        /*05ec*/ 	.word	0x00000030
        /*05f0*/ 	.short	0x010a
        /*05f2*/ 	.byte	0xff
	.zero		1


	//   ....[80]....
        /*05f4*/ 	.word	0x000063c0
        /*05f8*/ 	.word	0x0000001b
        /*05fc*/ 	.word	0x00000090
        /*0600*/ 	.short	0x010a
        /*0602*/ 	.byte	0xff
	.zero		1


	//   ....[81]....
        /*0604*/ 	.word	0x00006b90
        /*0608*/ 	.word	0x00000000
        /*060c*/ 	.word	0x00000000
        /*0610*/ 	.short	0x0101
        /*0612*/ 	.byte	0xff
	.zero		1


	//   ....[82]....
        /*0614*/ 	.word	0x00006ba0
        /*0618*/ 	.word	0x00000002
        /*061c*/ 	.word	0x00000030
        /*0620*/ 	.short	0x010a
        /*0622*/ 	.byte	0xff
	.zero		1


	//   ....[83]....
        /*0624*/ 	.word	0x00006c60
        /*0628*/ 	.word	0x00000002
        /*062c*/ 	.word	0x00000030
        /*0630*/ 	.short	0x010a
        /*0632*/ 	.byte	0xff
	.zero		1


	//   ....[84]....
        /*0634*/ 	.word	0x00007000
        /*0638*/ 	.word	0x000000ff
        /*063c*/ 	.word	0x00000000
        /*0640*/ 	.short	0x0101
        /*0642*/ 	.byte	0x04
	.zero		1


	//   ....[85]....
        /*0644*/ 	.word	0x00007560
        /*0648*/ 	.word	0x00000000
        /*064c*/ 	.word	0x00000000
        /*0650*/ 	.short	0x0101
        /*0652*/ 	.byte	0xff
	.zero		1


	//   ....[86]....
        /*0654*/ 	.word	0x00007810
        /*0658*/ 	.word	0x000000ff
        /*065c*/ 	.word	0x00000000
        /*0660*/ 	.short	0x0101
        /*0662*/ 	.byte	0x04
	.zero		1


	//   ....[87]....
        /*0664*/ 	.word	0x00007830
        /*0668*/ 	.word	0x00000000
        /*066c*/ 	.word	0x000000e0
        /*0670*/ 	.short	0x010a
        /*0672*/ 	.byte	0xff
	.zero		1


	//   ....[88]....
        /*0674*/ 	.word	0x00007890
        /*0678*/ 	.word	0x00000000
        /*067c*/ 	.word	0x00000018
        /*0680*/ 	.short	0x010a
        /*0682*/ 	.byte	0xff
	.zero		1


	//   ....[89]....
        /*0684*/ 	.word	0x000078f0
        /*0688*/ 	.word	0x00000000
        /*068c*/ 	.word	0x00000018
        /*0690*/ 	.short	0x010a
        /*0692*/ 	.byte	0xff
	.zero		1


	//   ....[90]....
        /*0694*/ 	.word	0x00007940
        /*0698*/ 	.word	0x00000003
        /*069c*/ 	.word	0x00000070
        /*06a0*/ 	.short	0x010a
        /*06a2*/ 	.byte	0xff
	.zero		1


	//   ....[91]....
        /*06a4*/ 	.word	0x000079a0
        /*06a8*/ 	.word	0x00000000
        /*06ac*/ 	.word	0x00000000
        /*06b0*/ 	.short	0x010a
        /*06b2*/ 	.byte	0xff
	.zero		1


	//   ....[92]....
        /*06b4*/ 	.word	0x00007a00
        /*06b8*/ 	.word	0x00000000
        /*06bc*/ 	.word	0x00000000
        /*06c0*/ 	.short	0x010a
        /*06c2*/ 	.byte	0xff
	.zero		1


	//   ....[93]....
        /*06c4*/ 	.word	0x00007a50
        /*06c8*/ 	.word	0x00000002
        /*06cc*/ 	.word	0x000000d0
        /*06d0*/ 	.short	0x010a
        /*06d2*/ 	.byte	0xff
	.zero		1


	//   ....[94]....
        /*06d4*/ 	.word	0x00007ab0
        /*06d8*/ 	.word	0x00000002
        /*06dc*/ 	.word	0x00000080
        /*06e0*/ 	.short	0x010a
        /*06e2*/ 	.byte	0xff
	.zero		1


	//   ....[95]....
        /*06e4*/ 	.word	0x00007b00
        /*06e8*/ 	.word	0x00000002
        /*06ec*/ 	.word	0x00000070
        /*06f0*/ 	.short	0x010a
        /*06f2*/ 	.byte	0xff
	.zero		1


	//   ....[96]....
        /*06f4*/ 	.word	0x00007b60
        /*06f8*/ 	.word	0x00000000
        /*06fc*/ 	.word	0x00000080
        /*0700*/ 	.short	0x010a
        /*0702*/ 	.byte	0xff
	.zero		1


	//   ....[97]....
        /*0704*/ 	.word	0x00007bb0
        /*0708*/ 	.word	0x00000000
        /*070c*/ 	.word	0x00000070
        /*0710*/ 	.short	0x010a
        /*0712*/ 	.byte	0xff
	.zero		1


	//   ....[98]....
        /*0714*/ 	.word	0x00007c10
        /*0718*/ 	.word	0x00000002
        /*071c*/ 	.word	0x000000b0
        /*0720*/ 	.short	0x010a
        /*0722*/ 	.byte	0xff
	.zero		1


	//   ....[99]....
        /*0724*/ 	.word	0x00007c70
        /*0728*/ 	.word	0x00000000
        /*072c*/ 	.word	0x00000000
        /*0730*/ 	.short	0x010a
        /*0732*/ 	.byte	0xff
	.zero		1


	//   ....[100]....
        /*0734*/ 	.word	0x00007cd0
        /*0738*/ 	.word	0x00000000
        /*073c*/ 	.word	0x00000000
        /*0740*/ 	.short	0x010a
        /*0742*/ 	.byte	0xff
	.zero		1


	//   ....[101]....
        /*0744*/ 	.word	0x00007d30
        /*0748*/ 	.word	0x00000000
        /*074c*/ 	.word	0x00000000
        /*0750*/ 	.short	0x010a
        /*0752*/ 	.byte	0xff
	.zero		1


	//   ....[102]....
        /*0754*/ 	.word	0x00007d90
        /*0758*/ 	.word	0x00000000
        /*075c*/ 	.word	0x00000000
        /*0760*/ 	.short	0x010a
        /*0762*/ 	.byte	0xff
	.zero		1


	//   ....[103]....
        /*0764*/ 	.word	0x00007df0
        /*0768*/ 	.word	0x00000000
        /*076c*/ 	.word	0x00000000
        /*0770*/ 	.short	0x010a
        /*0772*/ 	.byte	0xff
	.zero		1


	//   ....[104]....
        /*0774*/ 	.word	0x00007e40
        /*0778*/ 	.word	0x00000008
        /*077c*/ 	.word	0x00000070
        /*0780*/ 	.short	0x010a
        /*0782*/ 	.byte	0xff
	.zero		1


	//   ....[105]....
        /*0784*/ 	.word	0x00007ea0
        /*0788*/ 	.word	0x00000000
        /*078c*/ 	.word	0x00000068
        /*0790*/ 	.short	0x010a
        /*0792*/ 	.byte	0xff
	.zero		1


	//   ....[106]....
        /*0794*/ 	.word	0x00007f00
        /*0798*/ 	.word	0x00000000
        /*079c*/ 	.word	0x00000048
        /*07a0*/ 	.short	0x010a
        /*07a2*/ 	.byte	0xff
	.zero		1


	//   ....[107]....
        /*07a4*/ 	.word	0x00007f60
        /*07a8*/ 	.word	0x00000002
        /*07ac*/ 	.word	0x00000048
        /*07b0*/ 	.short	0x010a
        /*07b2*/ 	.byte	0xff
	.zero		1


	//   ....[108]....
        /*07b4*/ 	.word	0x00007fc0
        /*07b8*/ 	.word	0x00000000
        /*07bc*/ 	.word	0x00000000
        /*07c0*/ 	.short	0x010a
        /*07c2*/ 	.byte	0xff
	.zero		1


	//   ....[109]....
        /*07c4*/ 	.word	0x00008020
        /*07c8*/ 	.word	0x00000000
        /*07cc*/ 	.word	0x00000000
        /*07d0*/ 	.short	0x010a
        /*07d2*/ 	.byte	0xff
	.zero		1


	//   ....[110]....
        /*07d4*/ 	.word	0x00008070
        /*07d8*/ 	.word	0x00000000
        /*07dc*/ 	.word	0x00000070
        /*07e0*/ 	.short	0x010a
        /*07e2*/ 	.byte	0xff
	.zero		1


	//   ....[111]....
        /*07e4*/ 	.word	0x000080c0
        /*07e8*/ 	.word	0x00000002
        /*07ec*/ 	.word	0x00000030
        /*07f0*/ 	.short	0x010a
        /*07f2*/ 	.byte	0xff
	.zero		1


	//   ....[112]....
        /*07f4*/ 	.word	0x00008110
        /*07f8*/ 	.word	0x0000001b
        /*07fc*/ 	.word	0x00000090
        /*0800*/ 	.short	0x010a
        /*0802*/ 	.byte	0xff
	.zero		1


	//   ....[113]....
        /*0804*/ 	.word	0x00008160
        /*0808*/ 	.word	0x00000002
        /*080c*/ 	.word	0x00000030
        /*0810*/ 	.short	0x010a
        /*0812*/ 	.byte	0xff
	.zero		1


	//----- nvinfo : EIATTR_NUM_MBARRIERS
	.align		4
.L_47:
        /*0814*/ 	.byte	0x03, 0x38
        /*0816*/ 	.short	0x001e


	//----- nvinfo : EIATTR_EXIT_INSTR_OFFSETS
	.align		4
        /*0818*/ 	.byte	0x04, 0x1c
        /*081a*/ 	.short	(.L_49 - .L_48)


	//   ....[0]....
.L_48:
        /*081c*/ 	.word	0x000029d0


	//   ....[1]....
        /*0820*/ 	.word	0x00002ec0


	//   ....[2]....
        /*0824*/ 	.word	0x00002f20


	//   ....[3]....
        /*0828*/ 	.word	0x00004050


	//   ....[4]....
        /*082c*/ 	.word	0x000050f0


	//   ....[5]....
        /*0830*/ 	.word	0x00005130


	//   ....[6]....
        /*0834*/ 	.word	0x00007700


	//   ....[7]....
        /*0838*/ 	.word	0x00007780


	//   ....[8]....
        /*083c*/ 	.word	0x000077b0


	//   ....[9]....
        /*0840*/ 	.word	0x00007820


	//----- nvinfo : EIATTR_MAX_THREADS
	.align		4
.L_49:
        /*0844*/ 	.byte	0x04, 0x05
        /*0846*/ 	.short	(.L_51 - .L_50)
.L_50:
        /*0848*/ 	.word	0x00000100
        /*084c*/ 	.word	0x00000001
        /*0850*/ 	.word	0x00000001


	//----- nvinfo : EIATTR_CRS_STACK_SIZE
	.align		4
.L_51:
        /*0854*/ 	.byte	0x04, 0x1e
        /*0856*/ 	.short	(.L_53 - .L_52)
.L_52:
        /*0858*/ 	.word	0x00000000


	//----- nvinfo : EIATTR_CBANK_PARAM_SIZE
	.align		4
.L_53:
        /*085c*/ 	.byte	0x03, 0x19
        /*085e*/ 	.short	0x0800


	//----- nvinfo : EIATTR_PARAM_CBANK
	.align		4
        /*0860*/ 	.byte	0x04, 0x0a
        /*0862*/ 	.short	(.L_55 - .L_54)
	.align		4
.L_54:
        /*0864*/ 	.word	index@(.nv.constant0._ZN7cutlass13device_kernelINS_4gemm6kernel13GemmUniversalIN4cute5tupleIJiiiiEEENS1_10collective13CollectiveMmaINS1_35MainloopSm100TmaUmmaWarpSpecializedILi3ELi2ELi4ENS5_IJNS4_1CILi2EEENSA_ILi1EEESC_EEEEENS5_IJNSA_ILi64EEESF_NSA_ILi128EEEEEENS_10bfloat16_tENS5_IJlSC_lEEESI_SJ_NS4_8TiledMMAINS4_8MMA_AtomIJNS4_20SM100_MMA_F16BF16_SSISI_SI_fLi64ELi64ELNS4_4UMMA5MajorE0ELSO_0ELNSN_7ScaleInE0ELSP_0EEEEEENS4_6LayoutINS5_IJSC_SC_SC_EEENS5_IJNSA_ILi0EEESU_SU_EEEEENS5_IJNS4_10UnderscoreESX_SX_EEEEENS4_13SM90_TMA_LOADENS4_14ComposedLayoutINS4_7SwizzleILi3ELi4ELi3EEENS4_18smem_ptr_flag_bitsILi16EEENSS_INS5_IJNSA_ILi8EEESF_EEENS5_IJSF_SC_EEEEEEEvNS4_8identityENS4_23SM90_TMA_LOAD_MULTICASTES1A_vS1B_EENS_8epilogue10collective18CollectiveEpilogueINS1E_23Sm100TmaWarpSpecializedILi3ELi2ELi16ELb1ELb0EEEJSH_NS5_IJNSS_ISF_SC_EENSS_INSA_ILi32EEESC_EEEEESI_SJ_SI_SJ_NS1E_6fusion15FusionCallbacksIS1I_NS1N_17LinearCombinationISI_fSI_fLNS_15FloatRoundStyleE2EEESH_S1M_JEEENS4_5SM1004TMEM4LOAD26SM100_TMEM_LOAD_16dp256b4xES10_NS11_INS12_ILi2ELi4ELi3EEES15_NSS_INS5_IJS16_S1K_EEENS5_IJS1K_SC_EEEEEEENS4_17SM75_U32x4_LDSM_NENS4_14SM90_TMA_STOREES21_NS4_17SM90_U32x4_STSM_NENS4_39AutoVectorizingCopyWithAssumedAlignmentILi128EEEEEEvvEEEEvNT_6ParamsE)
        /*0868*/ 	.short	0x0380
        /*086a*/ 	.short	0x0800


	//----- nvinfo : EIATTR_SW_WAR
	.align		4
.L_55:
        /*086c*/ 	.byte	0x04, 0x36
        /*086e*/ 	.short	(.L_57 - .L_56)
.L_56:
        /*0870*/ 	.word	0x00000008
.L_57:


//--------------------- .nv.callgraph             --------------------------
	.section	.nv.callgraph,"",@"SHT_CUDA_CALLGRAPH"
	.align	4
	.sectionentsize	8
	.align		4
        /*0000*/ 	.word	0x00000000
	.align		4
        /*0004*/ 	.word	0xffffffff
	.align		4
        /*0008*/ 	.word	index@(_ZN7cutlass13device_kernelINS_4gemm6kernel13GemmUniversalIN4cute5tupleIJiiiiEEENS1_10collective13CollectiveMmaINS1_35MainloopSm100TmaUmmaWarpSpecializedILi3ELi2ELi4ENS5_IJNS4_1CILi2EEENSA_ILi1EEESC_EEEEENS5_IJNSA_ILi64EEESF_NSA_ILi128EEEEEENS_10bfloat16_tENS5_IJlSC_lEEESI_SJ_NS4_8TiledMMAINS4_8MMA_AtomIJNS4_20SM100_MMA_F16BF16_SSISI_SI_fLi64ELi64ELNS4_4UMMA5MajorE0ELSO_0ELNSN_7ScaleInE0ELSP_0EEEEEENS4_6LayoutINS5_IJSC_SC_SC_EEENS5_IJNSA_ILi0EEESU_SU_EEEEENS5_IJNS4_10UnderscoreESX_SX_EEEEENS4_13SM90_TMA_LOADENS4_14ComposedLayoutINS4_7SwizzleILi3ELi4ELi3EEENS4_18smem_ptr_flag_bitsILi16EEENSS_INS5_IJNSA_ILi8EEESF_EEENS5_IJSF_SC_EEEEEEEvNS4_8identityENS4_23SM90_TMA_LOAD_MULTICASTES1A_vS1B_EENS_8epilogue10collective18CollectiveEpilogueINS1E_23Sm100TmaWarpSpecializedILi3ELi2ELi16ELb1ELb0EEEJSH_NS5_IJNSS_ISF_SC_EENSS_INSA_ILi32EEESC_EEEEESI_SJ_SI_SJ_NS1E_6fusion15FusionCallbacksIS1I_NS1N_17LinearCombinationISI_fSI_fLNS_15FloatRoundStyleE2EEESH_S1M_JEEENS4_5SM1004TMEM4LOAD26SM100_TMEM_LOAD_16dp256b4xES10_NS11_INS12_ILi2ELi4ELi3EEES15_NSS_INS5_IJS16_S1K_EEENS5_IJS1K_SC_EEEEEEENS4_17SM75_U32x4_LDSM_NENS4_14SM90_TMA_STOREES21_NS4_17SM90_U32x4_STSM_NENS4_39AutoVectorizingCopyWithAssumedAlignmentILi128EEEEEEvvEEEEvNT_6ParamsE)
	.align		4
        /*000c*/ 	.word	index@(__assertfail)
	.align		4
        /*0010*/ 	.word	0x00000000
	.align		4
        /*0014*/ 	.word	0xfffffffe
	.align		4
        /*0018*/ 	.word	0x00000000
	.align		4
        /*001c*/ 	.word	0xfffffffd
	.align		4
        /*0020*/ 	.word	0x00000000
	.align		4
        /*0024*/ 	.word	0xfffffffc


//--------------------- .nv.constant4             --------------------------
	.section	.nv.constant4,"a",@progbits
	.align	8
	.align		8
.nv.constant4:
        /*0000*/ 	.dword	__assertfail
	.align		8
        /*0008*/ 	.dword	__unnamed_1
	.align		8
        /*0010*/ 	.dword	__unnamed_2
	.align		8
        /*0018*/ 	.dword	_ZN39_INTERNAL_3abd71d7_4_k_cu_8093442b_72714cuda3std3__45__cpo5beginE
	.align		8
        /*0020*/ 	.dword	_ZN39_INTERNAL_3abd71d7_4_k_cu_8093442b_72714cuda3std3__45__cpo3endE
	.align		8
        /*0028*/ 	.dword	_ZN39_INTERNAL_3abd71d7_4_k_cu_8093442b_72714cuda3std3__45__cpo6cbeginE
	.align		8
        /*0030*/ 	.dword	_ZN39_INTERNAL_3abd71d7_4_k_cu_8093442b_72714cuda3std3__45__cpo4cendE
	.align		8
        /*0038*/ 	.dword	_ZN39_INTERNAL_3abd71d7_4_k_cu_8093442b_72714cuda3std3__441_GLOBAL__N__3abd71d7_4_k_cu_8093442b_72716ignoreE
	.align		8
        /*0040*/ 	.dword	_ZN39_INTERNAL_3abd71d7_4_k_cu_8093442b_72714cuda3std3__419piecewise_constructE
	.align		8
        /*0048*/ 	.dword	_ZN39_INTERNAL_3abd71d7_4_k_cu_8093442b_72714cuda3std3__48in_placeE
	.align		8
        /*0050*/ 	.dword	_ZN39_INTERNAL_3abd71d7_4_k_cu_8093442b_72714cuda3std6ranges3__45__cpo4swapE
	.align		8
        /*0058*/ 	.dword	_ZN39_INTERNAL_3abd71d7_4_k_cu_8093442b_72714cuda3std6ranges3__45__cpo9iter_moveE
	.align		8
        /*0060*/ 	.dword	_ZN39_INTERNAL_3abd71d7_4_k_cu_8093442b_72714cute7productE
	.align		8
        /*0068*/ 	.dword	_ZN39_INTERNAL_3abd71d7_4_k_cu_8093442b_72714cute1_E
	.align		8
        /*0070*/ 	.dword	$str$25
	.align		8
        /*0078*/ 	.dword	$str$26
	.align		8
        /*0080*/ 	.dword	$str$27
	.align		8
        /*0088*/ 	.dword	$str$28


//--------------------- .text._ZN7cutlass13device_kernelINS_4gemm6kernel13GemmUniversalIN4cute5tupleIJiiiiEEENS1_10collective13CollectiveMmaINS1_35MainloopSm100TmaUmmaWarpSpecializedILi3ELi2ELi4ENS5_IJNS4_1CILi2EEENSA_ILi1EEESC_EEEEENS5_IJNSA_ILi64EEESF_NSA_ILi128EEEEEENS_10bfloat16_tENS5_IJlSC_lEEESI_SJ_NS4_8TiledMMAINS4_8MMA_AtomIJNS4_20SM100_MMA_F16BF16_SSISI_SI_fLi64ELi64ELNS4_4UMMA5MajorE0ELSO_0ELNSN_7ScaleInE0ELSP_0EEEEEENS4_6LayoutINS5_IJSC_SC_SC_EEENS5_IJNSA_ILi0EEESU_SU_EEEEENS5_IJNS4_10UnderscoreESX_SX_EEEEENS4_13SM90_TMA_LOADENS4_14ComposedLayoutINS4_7SwizzleILi3ELi4ELi3EEENS4_18smem_ptr_flag_bitsILi16EEENSS_INS5_IJNSA_ILi8EEESF_EEENS5_IJSF_SC_EEEEEEEvNS4_8identityENS4_23SM90_TMA_LOAD_MULTICASTES1A_vS1B_EENS_8epilogue10collective18CollectiveEpilogueINS1E_23Sm100TmaWarpSpecializedILi3ELi2ELi16ELb1ELb0EEEJSH_NS5_IJNSS_ISF_SC_EENSS_INSA_ILi32EEESC_EEEEESI_SJ_SI_SJ_NS1E_6fusion15FusionCallbacksIS1I_NS1N_17LinearCombinationISI_fSI_fLNS_15FloatRoundStyleE2EEESH_S1M_JEEENS4_5SM1004TMEM4LOAD26SM100_TMEM_LOAD_16dp256b4xES10_NS11_INS12_ILi2ELi4ELi3EEES15_NSS_INS5_IJS16_S1K_EEENS5_IJS1K_SC_EEEEEEENS4_17SM75_U32x4_LDSM_NENS4_14SM90_TMA_STOREES21_NS4_17SM90_U32x4_STSM_NENS4_39AutoVectorizingCopyWithAssumedAlignmentILi128EEEEEEvvEEEEvNT_6ParamsE --------------------------
	.section	.text._ZN7cutlass13device_kernelINS_4gemm6kernel13GemmUniversalIN4cute5tupleIJiiiiEEENS1_10collective13CollectiveMmaINS1_35MainloopSm100TmaUmmaWarpSpecializedILi3ELi2ELi4ENS5_IJNS4_1CILi2EEENSA_ILi1EEESC_EEEEENS5_IJNSA_ILi64EEESF_NSA_ILi128EEEEEENS_10bfloat16_tENS5_IJlSC_lEEESI_SJ_NS4_8TiledMMAINS4_8MMA_AtomIJNS4_20SM100_MMA_F16BF16_SSISI_SI_fLi64ELi64ELNS4_4UMMA5MajorE0ELSO_0ELNSN_7ScaleInE0ELSP_0EEEEEENS4_6LayoutINS5_IJSC_SC_SC_EEENS5_IJNSA_ILi0EEESU_SU_EEEEENS5_IJNS4_10UnderscoreESX_SX_EEEEENS4_13SM90_TMA_LOADENS4_14ComposedLayoutINS4_7SwizzleILi3ELi4ELi3EEENS4_18smem_ptr_flag_bitsILi16EEENSS_INS5_IJNSA_ILi8EEESF_EEENS5_IJSF_SC_EEEEEEEvNS4_8identityENS4_23SM90_TMA_LOAD_MULTICASTES1A_vS1B_EENS_8epilogue10collective18CollectiveEpilogueINS1E_23Sm100TmaWarpSpecializedILi3ELi2ELi16ELb1ELb0EEEJSH_NS5_IJNSS_ISF_SC_EENSS_INSA_ILi32EEESC_EEEEESI_SJ_SI_SJ_NS1E_6fusion15FusionCallbacksIS1I_NS1N_17LinearCombinationISI_fSI_fLNS_15FloatRoundStyleE2EEESH_S1M_JEEENS4_5SM1004TMEM4LOAD26SM100_TMEM_LOAD_16dp256b4xES10_NS11_INS12_ILi2ELi4ELi3EEES15_NSS_INS5_IJS16_S1K_EEENS5_IJS1K_SC_EEEEEEENS4_17SM75_U32x4_LDSM_NENS4_14SM90_TMA_STOREES21_NS4_17SM90_U32x4_STSM_NENS4_39AutoVectorizingCopyWithAssumedAlignmentILi128EEEEEEvvEEEEvNT_6ParamsE,"ax",@progbits
	.align	128
.text._ZN7cutlass13device_kernelINS_4gemm6kernel13GemmUniversalIN4cute5tupleIJiiiiEEENS1_10collective13CollectiveMmaINS1_35MainloopSm100TmaUmmaWarpSpecializedILi3ELi2ELi4ENS5_IJNS4_1CILi2EEENSA_ILi1EEESC_EEEEENS5_IJNSA_ILi64EEESF_NSA_ILi128EEEEEENS_10bfloat16_tENS5_IJlSC_lEEESI_SJ_NS4_8TiledMMAINS4_8MMA_AtomIJNS4_20SM100_MMA_F16BF16_SSISI_SI_fLi64ELi64ELNS4_4UMMA5MajorE0ELSO_0ELNSN_7ScaleInE0ELSP_0EEEEEENS4_6LayoutINS5_IJSC_SC_SC_EEENS5_IJNSA_ILi0EEESU_SU_EEEEENS5_IJNS4_10UnderscoreESX_SX_EEEEENS4_13SM90_TMA_LOADENS4_14ComposedLayoutINS4_7SwizzleILi3ELi4ELi3EEENS4_18smem_ptr_flag_bitsILi16EEENSS_INS5_IJNSA_ILi8EEESF_EEENS5_IJSF_SC_EEEEEEEvNS4_8identityENS4_23SM90_TMA_LOAD_MULTICASTES1A_vS1B_EENS_8epilogue10collective18CollectiveEpilogueINS1E_23Sm100TmaWarpSpecializedILi3ELi2ELi16ELb1ELb0EEEJSH_NS5_IJNSS_ISF_SC_EENSS_INSA_ILi32EEESC_EEEEESI_SJ_SI_SJ_NS1E_6fusion15FusionCallbacksIS1I_NS1N_17LinearCombinationISI_fSI_fLNS_15FloatRoundStyleE2EEESH_S1M_JEEENS4_5SM1004TMEM4LOAD26SM100_TMEM_LOAD_16dp256b4xES10_NS11_INS12_ILi2ELi4ELi3EEES15_NSS_INS5_IJS16_S1K_EEENS5_IJS1K_SC_EEEEEEENS4_17SM75_U32x4_LDSM_NENS4_14SM90_TMA_STOREES21_NS4_17SM90_U32x4_STSM_NENS4_39AutoVectorizingCopyWithAssumedAlignmentILi128EEEEEEvvEEEEvNT_6ParamsE:
        .type           _ZN7cutlass13device_kernelINS_4gemm6kernel13GemmUniversalIN4cute5tupleIJiiiiEEENS1_10collective13CollectiveMmaINS1_35MainloopSm100TmaUmmaWarpSpecializedILi3ELi2ELi4ENS5_IJNS4_1CILi2EEENSA_ILi1EEESC_EEEEENS5_IJNSA_ILi64EEESF_NSA_ILi128EEEEEENS_10bfloat16_tENS5_IJlSC_lEEESI_SJ_NS4_8TiledMMAINS4_8MMA_AtomIJNS4_20SM100_MMA_F16BF16_SSISI_SI_fLi64ELi64ELNS4_4UMMA5MajorE0ELSO_0ELNSN_7ScaleInE0ELSP_0EEEEEENS4_6LayoutINS5_IJSC_SC_SC_EEENS5_IJNSA_ILi0EEESU_SU_EEEEENS5_IJNS4_10UnderscoreESX_SX_EEEEENS4_13SM90_TMA_LOADENS4_14ComposedLayoutINS4_7SwizzleILi3ELi4ELi3EEENS4_18smem_ptr_flag_bitsILi16EEENSS_INS5_IJNSA_ILi8EEESF_EEENS5_IJSF_SC_EEEEEEEvNS4_8identityENS4_23SM90_TMA_LOAD_MULTICASTES1A_vS1B_EENS_8epilogue10collective18CollectiveEpilogueINS1E_23Sm100TmaWarpSpecializedILi3ELi2ELi16ELb1ELb0EEEJSH_NS5_IJNSS_ISF_SC_EENSS_INSA_ILi32EEESC_EEEEESI_SJ_SI_SJ_NS1E_6fusion15FusionCallbacksIS1I_NS1N_17LinearCombinationISI_fSI_fLNS_15FloatRoundStyleE2EEESH_S1M_JEEENS4_5SM1004TMEM4LOAD26SM100_TMEM_LOAD_16dp256b4xES10_NS11_INS12_ILi2ELi4ELi3EEES15_NSS_INS5_IJS16_S1K_EEENS5_IJS1K_SC_EEEEEEENS4_17SM75_U32x4_LDSM_NENS4_14SM90_TMA_STOREES21_NS4_17SM90_U32x4_STSM_NENS4_39AutoVectorizingCopyWithAssumedAlignmentILi128EEEEEEvvEEEEvNT_6ParamsE,@function
        .size           _ZN7cutlass13device_kernelINS_4gemm6kernel13GemmUniversalIN4cute5tupleIJiiiiEEENS1_10collective13CollectiveMmaINS1_35MainloopSm100TmaUmmaWarpSpecializedILi3ELi2ELi4ENS5_IJNS4_1CILi2EEENSA_ILi1EEESC_EEEEENS5_IJNSA_ILi64EEESF_NSA_ILi128EEEEEENS_10bfloat16_tENS5_IJlSC_lEEESI_SJ_NS4_8TiledMMAINS4_8MMA_AtomIJNS4_20SM100_MMA_F16BF16_SSISI_SI_fLi64ELi64ELNS4_4UMMA5MajorE0ELSO_0ELNSN_7ScaleInE0ELSP_0EEEEEENS4_6LayoutINS5_IJSC_SC_SC_EEENS5_IJNSA_ILi0EEESU_SU_EEEEENS5_IJNS4_10UnderscoreESX_SX_EEEEENS4_13SM90_TMA_LOADENS4_14ComposedLayoutINS4_7SwizzleILi3ELi4ELi3EEENS4_18smem_ptr_flag_bitsILi16EEENSS_INS5_IJNSA_ILi8EEESF_EEENS5_IJSF_SC_EEEEEEEvNS4_8identityENS4_23SM90_TMA_LOAD_MULTICASTES1A_vS1B_EENS_8epilogue10collective18CollectiveEpilogueINS1E_23Sm100TmaWarpSpecializedILi3ELi2ELi16ELb1ELb0EEEJSH_NS5_IJNSS_ISF_SC_EENSS_INSA_ILi32EEESC_EEEEESI_SJ_SI_SJ_NS1E_6fusion15FusionCallbacksIS1I_NS1N_17LinearCombinationISI_fSI_fLNS_15FloatRoundStyleE2EEESH_S1M_JEEENS4_5SM1004TMEM4LOAD26SM100_TMEM_LOAD_16dp256b4xES10_NS11_INS12_ILi2ELi4ELi3EEES15_NSS_INS5_IJS16_S1K_EEENS5_IJS1K_SC_EEEEEEENS4_17SM75_U32x4_LDSM_NENS4_14SM90_TMA_STOREES21_NS4_17SM90_U32x4_STSM_NENS4_39AutoVectorizingCopyWithAssumedAlignmentILi128EEEEEEvvEEEEvNT_6ParamsE,(.L_x_158 - _ZN7cutlass13device_kernelINS_4gemm6kernel13GemmUniversalIN4cute5tupleIJiiiiEEENS1_10collective13CollectiveMmaINS1_35MainloopSm100TmaUmmaWarpSpecializedILi3ELi2ELi4ENS5_IJNS4_1CILi2EEENSA_ILi1EEESC_EEEEENS5_IJNSA_ILi64EEESF_NSA_ILi128EEEEEENS_10bfloat16_tENS5_IJlSC_lEEESI_SJ_NS4_8TiledMMAINS4_8MMA_AtomIJNS4_20SM100_MMA_F16BF16_SSISI_SI_fLi64ELi64ELNS4_4UMMA5MajorE0ELSO_0ELNSN_7ScaleInE0ELSP_0EEEEEENS4_6LayoutINS5_IJSC_SC_SC_EEENS5_IJNSA_ILi0EEESU_SU_EEEEENS5_IJNS4_10UnderscoreESX_SX_EEEEENS4_13SM90_TMA_LOADENS4_14ComposedLayoutINS4_7SwizzleILi3ELi4ELi3EEENS4_18smem_ptr_flag_bitsILi16EEENSS_INS5_IJNSA_ILi8EEESF_EEENS5_IJSF_SC_EEEEEEEvNS4_8identityENS4_23SM90_TMA_LOAD_MULTICASTES1A_vS1B_EENS_8epilogue10collective18CollectiveEpilogueINS1E_23Sm100TmaWarpSpecializedILi3ELi2ELi16ELb1ELb0EEEJSH_NS5_IJNSS_ISF_SC_EENSS_INSA_ILi32EEESC_EEEEESI_SJ_SI_SJ_NS1E_6fusion15FusionCallbacksIS1I_NS1N_17LinearCombinationISI_fSI_fLNS_15FloatRoundStyleE2EEESH_S1M_JEEENS4_5SM1004TMEM4LOAD26SM100_TMEM_LOAD_16dp256b4xES10_NS11_INS12_ILi2ELi4ELi3EEES15_NSS_INS5_IJS16_S1K_EEENS5_IJS1K_SC_EEEEEEENS4_17SM75_U32x4_LDSM_NENS4_14SM90_TMA_STOREES21_NS4_17SM90_U32x4_STSM_NENS4_39AutoVectorizingCopyWithAssumedAlignmentILi128EEEEEEvvEEEEvNT_6ParamsE)
        .other          _ZN7cutlass13device_kernelINS_4gemm6kernel13GemmUniversalIN4cute5tupleIJiiiiEEENS1_10collective13CollectiveMmaINS1_35MainloopSm100TmaUmmaWarpSpecializedILi3ELi2ELi4ENS5_IJNS4_1CILi2EEENSA_ILi1EEESC_EEEEENS5_IJNSA_ILi64EEESF_NSA_ILi128EEEEEENS_10bfloat16_tENS5_IJlSC_lEEESI_SJ_NS4_8TiledMMAINS4_8MMA_AtomIJNS4_20SM100_MMA_F16BF16_SSISI_SI_fLi64ELi64ELNS4_4UMMA5MajorE0ELSO_0ELNSN_7ScaleInE0ELSP_0EEEEEENS4_6LayoutINS5_IJSC_SC_SC_EEENS5_IJNSA_ILi0EEESU_SU_EEEEENS5_IJNS4_10UnderscoreESX_SX_EEEEENS4_13SM90_TMA_LOADENS4_14ComposedLayoutINS4_7SwizzleILi3ELi4ELi3EEENS4_18smem_ptr_flag_bitsILi16EEENSS_INS5_IJNSA_ILi8EEESF_EEENS5_IJSF_SC_EEEEEEEvNS4_8identityENS4_23SM90_TMA_LOAD_MULTICASTES1A_vS1B_EENS_8epilogue10collective18CollectiveEpilogueINS1E_23Sm100TmaWarpSpecializedILi3ELi2ELi16ELb1ELb0EEEJSH_NS5_IJNSS_ISF_SC_EENSS_INSA_ILi32EEESC_EEEEESI_SJ_SI_SJ_NS1E_6fusion15FusionCallbacksIS1I_NS1N_17LinearCombinationISI_fSI_fLNS_15FloatRoundStyleE2EEESH_S1M_JEEENS4_5SM1004TMEM4LOAD26SM100_TMEM_LOAD_16dp256b4xES10_NS11_INS12_ILi2ELi4ELi3EEES15_NSS_INS5_IJS16_S1K_EEENS5_IJS1K_SC_EEEEEEENS4_17SM75_U32x4_LDSM_NENS4_14SM90_TMA_STOREES21_NS4_17SM90_U32x4_STSM_NENS4_39AutoVectorizingCopyWithAssumedAlignmentILi128EEEEEEvvEEEEvNT_6ParamsE,@"STO_CUDA_ENTRY STV_DEFAULT"
_ZN7cutlass13device_kernelINS_4gemm6kernel13GemmUniversalIN4cute5tupleIJiiiiEEENS1_10collective13CollectiveMmaINS1_35MainloopSm100TmaUmmaWarpSpecializedILi3ELi2ELi4ENS5_IJNS4_1CILi2EEENSA_ILi1EEESC_EEEEENS5_IJNSA_ILi64EEESF_NSA_ILi128EEEEEENS_10bfloat16_tENS5_IJlSC_lEEESI_SJ_NS4_8TiledMMAINS4_8MMA_AtomIJNS4_20SM100_MMA_F16BF16_SSISI_SI_fLi64ELi64ELNS4_4UMMA5MajorE0ELSO_0ELNSN_7ScaleInE0ELSP_0EEEEEENS4_6LayoutINS5_IJSC_SC_SC_EEENS5_IJNSA_ILi0EEESU_SU_EEEEENS5_IJNS4_10UnderscoreESX_SX_EEEEENS4_13SM90_TMA_LOADENS4_14ComposedLayoutINS4_7SwizzleILi3ELi4ELi3EEENS4_18smem_ptr_flag_bitsILi16EEENSS_INS5_IJNSA_ILi8EEESF_EEENS5_IJSF_SC_EEEEEEEvNS4_8identityENS4_23SM90_TMA_LOAD_MULTICASTES1A_vS1B_EENS_8epilogue10collective18CollectiveEpilogueINS1E_23Sm100TmaWarpSpecializedILi3ELi2ELi16ELb1ELb0EEEJSH_NS5_IJNSS_ISF_SC_EENSS_INSA_ILi32EEESC_EEEEESI_SJ_SI_SJ_NS1E_6fusion15FusionCallbacksIS1I_NS1N_17LinearCombinationISI_fSI_fLNS_15FloatRoundStyleE2EEESH_S1M_JEEENS4_5SM1004TMEM4LOAD26SM100_TMEM_LOAD_16dp256b4xES10_NS11_INS12_ILi2ELi4ELi3EEES15_NSS_INS5_IJS16_S1K_EEENS5_IJS1K_SC_EEEEEEENS4_17SM75_U32x4_LDSM_NENS4_14SM90_TMA_STOREES21_NS4_17SM90_U32x4_STSM_NENS4_39AutoVectorizingCopyWithAssumedAlignmentILi128EEEEEEvvEEEEvNT_6ParamsE:
[----:B------:R-:W1:Y:S01]  /*0000*/  LDC R1, c[0x0][0x37c] ;  /* 0x0000df00ff017b82 */ /* 0x000e620000000800 */
[----:B------:R-:W2:Y:S01]  /*0010*/  S2R R55, SR_TID.X ;  /* 0x0000000000377919 */ /* 0x000ea20000002100 */
[----:B------:R-:W3:Y:S01]  /*0020*/  LDCU.64 UR8, c[0x0][0x890] ;  /* 0x00011200ff0877ac */ /* 0x000ee20008000a00 */
[----:B------:R-:W-:Y:S02]  /*0030*/  PRMT R45, RZ, 0x7610, R45 ;  /* 0x00007610ff2d7816 */ /* 0x000fe4000000002d */
[----:B------:R-:W-:Y:S01]  /*0040*/  ELECT P3, URZ, PT ;  /* 0x0000000000ff782f */ /* 0x000fe20003860000 */
[----:B---3--:R-:W-:-:S04]  /*0050*/  UISETP.NE.U32.AND UP0, UPT, UR8, URZ, UPT ;  /* 0x000000ff0800728c */ /* 0x008fc8000bf05070 */
[----:B------:R-:W-:Y:S01]  /*0060*/  UISETP.NE.AND.EX UP0, UPT, UR9, URZ, UPT, UP0 ;  /* 0x000000ff0900728c */ /* 0x000fe2000bf05300 */
[----:B--2---:R-:W-:-:S05]  /*0070*/  SHF.R.U32.HI R46, RZ, 0x5, R55 ;  /* 0x00000005ff2e7819 */ /* 0x004fca0000011637 */
[----:B------:R-:W2:Y:S02]  /*0080*/  SHFL.IDX PT, R0, R46, RZ, 0x1f ;  /* 0x00001fff2e007589 */ /* 0x000ea400000e0000 */
[----:B--2---:R-:W-:Y:S01]  /*0090*/  R2UR UR18, R0 ;  /* 0x00000000001272ca */ /* 0x004fe200000e0000 */
[----:B-1----:R-:W-:-:S14]  /*00a0*/  BRA.U UP0, `(.L_x_0) ;  /* 0x0000000100307547 */ /* 0x002fdc000b800000 */
[----:B------:R-:W1:Y:S02]  /*00b0*/  LDCU.64 UR4, c[0x0][0x888] ;  /* 0x00011100ff0477ac */ /* 0x000e640008000a00 */
[----:B-1----:R-:W-:-:S04]  /*00c0*/  UISETP.NE.U32.AND UP0, UPT, UR4, URZ, UPT ;  /* 0x000000ff0400728c */ /* 0x002fc8000bf05070 */
[----:B------:R-:W-:-:S09]  /*00d0*/  UISETP.NE.AND.EX UP0, UPT, UR5, URZ, UPT, UP0 ;  /* 0x000000ff0500728c */ /* 0x000fd2000bf05300 */
[----:B------:R-:W-:Y:S05]  /*00e0*/  BRA.U !UP0, `(.L_x_1) ;  /* 0x0000000108147547 */ /* 0x000fea000b800000 */
[----:B------:R-:W1:Y:S01]  /*00f0*/  LDC.64 R26, c[0x0][0x888] ;  /* 0x00022200ff1a7b82 */ /* 0x000e620000000a00 */
[----:B------:R-:W1:Y:S02]  /*0100*/  LDCU.64 UR4, c[0x0][0x358] ;  /* 0x00006b00ff0477ac */ /* 0x000e640008000a00 */
[----:B-1----:R1:W5:Y:S01]  /*0110*/  LDG.E R26, desc[UR4][R26.64] ;  /* 0x000000041a1a7981 */ /* 0x002362000c1e1900 */
[----:B------:R-:W-:Y:S01]  /*0120*/  HFMA2 R45, -RZ, RZ, 0, 5.9604644775390625e-08 ;  /* 0x00000001ff2d7431 */ /* 0x000fe200000001ff */
[----:B------:R-:W-:Y:S05]  /*0130*/  BRA `(.L_x_0) ;  /* 0x00000000000c7947 */ /* 0x000fea0003800000 */
.L_x_1:
[----:B------:R-:W1:Y:S01]  /*0140*/  LDCU UR4, c[0x0][0x880] ;  /* 0x00011000ff0477ac */ /* 0x000e620008000800 */
[----:B------:R-:W-:Y:S01]  /*0150*/  HFMA2 R45, -RZ, RZ, 0, 5.9604644775390625e-08 ;  /* 0x00000001ff2d7431 */ /* 0x000fe200000001ff */
[----:B-1----:R-:W-:-:S07]  /*0160*/  MOV R26, UR4 ;  /* 0x00000004001a7c02 */ /* 0x002fce0008000f00 */
.L_x_0:
[----:B------:R-:W2:Y:S02]  /*0170*/  LDCU.64 UR4, c[0x0][0x8b0] ;  /* 0x00011600ff0477ac */ /* 0x000ea40008000a00 */
[----:B--2---:R-:W-:-:S04]  /*0180*/  UISETP.NE.U32.AND UP0, UPT, UR4, URZ, UPT ;  /* 0x000000ff0400728c */ /* 0x004fc8000bf05070 */
[----:B------:R-:W-:-:S09]  /*0190*/  UISETP.NE.AND.EX UP0, UPT, UR5, URZ, UPT, UP0 ;  /* 0x000000ff0500728c */ /* 0x000fd2000bf05300 */
[----:B------:R-:W-:Y:S05]  /*01a0*/  BRA.U UP0, `(.L_x_2) ;  /* 0x0000000100287547 */ /* 0x000fea000b800000 */
[----:B------:R-:W2:Y:S02]  /*01b0*/  LDCU.64 UR4, c[0x0][0x8a8] ;  /* 0x00011500ff0477ac */ /* 0x000ea40008000a00 */
[----:B--2---:R-:W-:-:S04]  /*01c0*/  UISETP.NE.U32.AND UP0, UPT, UR4, URZ, UPT ;  /* 0x000000ff0400728c */ /* 0x004fc8000bf05070 */
[----:B------:R-:W-:-:S09]  /*01d0*/  UISETP.NE.AND.EX UP0, UPT, UR5, URZ, UPT, UP0 ;  /* 0x000000ff0500728c */ /* 0x000fd2000bf05300 */
[----:B------:R-:W-:Y:S05]  /*01e0*/  BRA.U !UP0, `(.L_x_3) ;  /* 0x0000000108107547 */ /* 0x000fea000b800000 */
[----:B------:R-:W2:Y:S01]  /*01f0*/  LDC.64 R24, c[0x0][0x8a8] ;  /* 0x00022a00ff187b82 */ /* 0x000ea20000000a00 */
[----:B------:R-:W2:Y:S02]  /*0200*/  LDCU.64 UR4, c[0x0][0x358] ;  /* 0x00006b00ff0477ac */ /* 0x000ea40008000a00 */
[----:B--2---:R2:W5:Y:S01]  /*0210*/  LDG.E R24, desc[UR4][R24.64] ;  /* 0x0000000418187981 */ /* 0x004562000c1e1900 */
[----:B------:R-:W-:Y:S05]  /*0220*/  BRA `(.L_x_2) ;  /* 0x0000000000087947 */ /* 0x000fea0003800000 */
.L_x_3:
[----:B------:R-:W2:Y:S02]  /*0230*/  LDCU UR4, c[0x0][0x8a0] ;  /* 0x00011400ff0477ac */ /* 0x000ea40008000800 */
[----:B--2---:R-:W-:Y:S02]  /*0240*/  MOV R24, UR4 ;  /* 0x0000000400187c02 */ /* 0x004fe40008000f00 */
.L_x_2:
[----:B------:R-:W-:Y:S01]  /*0250*/  IMAD.U32 R0, RZ, RZ, UR18 ;  /* 0x00000012ff007e24 */ /* 0x000fe2000f8e00ff */
[----:B------:R-:W-:Y:S04]  /*0260*/  BSSY.RECONVERGENT B0, `(.L_x_4) ;  /* 0x000000c000007945 */ /* 0x000fe80003800200 */
[C---:B------:R-:W-:Y:S02]  /*0270*/  ISETP.NE.OR P1, PT, R0.reuse, 0x1, !P3 ;  /* 0x000000010000780c */ /* 0x040fe40005f25670 */
[----:B------:R-:W-:-:S11]  /*0280*/  ISETP.NE.OR P0, PT, R0, 0x3, !P3 ;  /* 0x000000030000780c */ /* 0x000fd60005f05670 */
[----:B------:R-:W-:Y:S05]  /*0290*/  @P1 BRA `(.L_x_5) ;  /* 0x0000000000201947 */ /* 0x000fea0003800000 */
[----:B------:R-:W3:Y:S02]  /*02a0*/  LDCU.64 UR4, c[0x0][0x348] ;  /* 0x00006900ff0477ac */ /* 0x000ee40008000a00 */
[----:B---3--:R-:W-:Y:S02]  /*02b0*/  UIADD3 UR6, UP1, UPT, UR4, 0x80, URZ ;  /* 0x0000008004067890 */ /* 0x008fe4000ff3e0ff */
[----:B------:R-:W-:Y:S02]  /*02c0*/  UIADD3 UR4, UP0, UPT, UR4, 0x180, URZ ;  /* 0x0000018004047890 */ /* 0x000fe4000ff1e0ff */
[----:B------:R-:W-:Y:S02]  /*02d0*/  UIADD3.X UR7, UPT, UPT, URZ, UR5, URZ, UP1, !UPT ;  /* 0x00000005ff077290 */ /* 0x000fe40008ffe4ff */
[----:B------:R-:W-:-:S07]  /*02e0*/  UIADD3.X UR5, UPT, UPT, URZ, UR5, URZ, UP0, !UPT ;  /* 0x00000005ff057290 */ /* 0x000fce00087fe4ff */
[----:B------:R3:W-:Y:S02]  /*02f0*/  UTMACCTL.PF [UR6] ;  /* 0x00000000060079b9 */ /* 0x0007e40008040000 */
[----:B------:R3:W-:Y:S02]  /*0300*/  UTMACCTL.PF [UR4] ;  /* 0x00000000040079b9 */ /* 0x0007e40008040000 */
[----:B---3--:R-:W-:Y:S01]  /*0310*/  NOP ;  /* 0x0000000000007918 */ /* 0x008fe20000000000 */
.L_x_5:
[----:B------:R-:W-:Y:S05]  /*0320*/  BSYNC.RECONVERGENT B0 ;  /* 0x0000000000007941 */ /* 0x000fea0003800200 */
.L_x_4:
[----:B------:R-:W-:Y:S04]  /*0330*/  BSSY.RECONVERGENT B0, `(.L_x_6) ;  /* 0x000000a000007945 */ /* 0x000fe80003800200 */
        /* <DEDUP_REMOVED lines=9> */
.L_x_7:
[----:B------:R-:W-:Y:S05]  /*03d0*/  BSYNC.RECONVERGENT B0 ;  /* 0x0000000000007941 */ /* 0x000fea0003800200 */
.L_x_6:
[----:B------:R-:W3:Y:S01]  /*03e0*/  LDCU.64 UR4, c[0x0][0x888] ;  /* 0x00011100ff0477ac */ /* 0x000ee20008000a00 */
[----:B------:R-:W-:Y:S02]  /*03f0*/  UISETP.EQ.U32.AND UP2, UPT, UR8, URZ, UPT ;  /* 0x000000ff0800728c */ /* 0x000fe4000bf42070 */
[----:B------:R-:W-:Y:S02]  /*0400*/  UPLOP3.LUT UP3, UPT, UPT, UPT, UPT, 0x80, 0x8 ;  /* 0x000000000008789c */ /* 0x000fe40003f6f070 */
[----:B---3--:R-:W-:-:S04]  /*0410*/  UISETP.NE.U32.AND UP0, UPT, UR4, URZ, UPT ;  /* 0x000000ff0400728c */ /* 0x008fc8000bf05070 */
[----:B------:R-:W-:-:S04]  /*0420*/  UISETP.NE.AND.EX UP1, UPT, UR5, URZ, UPT, UP0 ;  /* 0x000000ff0500728c */ /* 0x000fc8000bf25300 */
[----:B------:R-:W-:-:S04]  /*0430*/  UISETP.EQ.OR.EX UP4, UPT, UR9, URZ, !UP1, UP2 ;  /* 0x000000ff0900728c */ /* 0x000fc8000cf82720 */
[----:B------:R-:W-:-:S06]  /*0440*/  UP2UR UR4, UPR, URZ, 0x10 ;  /* 0x00000010ff047883 */ /* 0x000fcc0008000000 */
[----:B------:R-:W-:Y:S01]  /*0450*/  MOV R49, UR4 ;  /* 0x0000000400317c02 */ /* 0x000fe20008000f00 */
[----:B------:R-:W-:Y:S06]  /*0460*/  BRA.U !UP4, `(.L_x_8) ;  /* 0x000000010c207547 */ /* 0x000fec000b800000 */
[----:B------:R-:W-:Y:S01]  /*0470*/  UISETP.NE.U32.AND UP2, UPT, UR8, URZ, UPT ;  /* 0x000000ff0800728c */ /* 0x000fe2000bf45070 */
[----:B-----5:R-:W-:Y:S01]  /*0480*/  FSETP.NEU.AND P0, PT, R26, RZ, PT ;  /* 0x000000ff1a00720b */ /* 0x020fe20003f0d000 */
[----:B------:R-:W-:Y:S02]  /*0490*/  USEL UR4, URZ, 0xffffffff, UP1 ;  /* 0xffffffffff047887 */ /* 0x000fe40008800000 */
[----:B------:R-:W-:-:S10]  /*04a0*/  UISETP.NE.AND.EX UP2, UPT, UR9, URZ, UPT, UP2 ;  /* 0x000000ff0900728c */ /* 0x000fd4000bf45320 */
[----:B------:R-:W-:Y:S01]  /*04b0*/  VOTEU.ANY UP0, P0 ;  /* 0x0000000000ff7886 */ /* 0x000fe20000000100 */
[----:B------:R-:W-:-:S04]  /*04c0*/  @!UP2 USEL UR4, URZ, 0xffffffff, UP0 ;  /* 0xffffffffff04a887 */ /* 0x000fc80008000000 */
[----:B------:R-:W-:-:S04]  /*04d0*/  ULOP3.LUT UR4, UR4, 0x1, URZ, 0xc0, !UPT ;  /* 0x0000000104047892 */ /* 0x000fc8000f8ec0ff */
[----:B------:R-:W-:-:S11]  /*04e0*/  UISETP.NE.U32.AND UP3, UPT, UR4, 0x1, UPT ;  /* 0x000000010400788c */ /* 0x000fd6000bf65070 */
.L_x_8:
[----:B------:R-:W3:Y:S01]  /*04f0*/  SHFL.IDX PT, R2, R46, RZ, 0x1f ;  /* 0x00001fff2e027589 */ /* 0x000ee200000e0000 */
[----:B------:R-:W-:Y:S01]  /*0500*/  UISETP.NE.AND UP5, UPT, UR18, 0x2, UPT ;  /* 0x000000021200788c */ /* 0x000fe2000bfa5270 */
[----:B---3--:R-:W-:-:S13]  /*0510*/  ISETP.NE.AND P0, PT, R2, RZ, PT ;  /* 0x000000ff0200720c */ /* 0x008fda0003f05270 */
[----:B------:R-:W-:Y:S05]  /*0520*/  @P0 BRA `(.L_x_9) ;  /* 0x0000000000500947 */ /* 0x000fea0003800000 */
[----:B------:R-:W3:Y:S01]  /*0530*/  S2UR UR4, SR_CgaCtaId ;  /* 0x00000000000479c3 */ /* 0x000ee20000008800 */
[----:B------:R-:W-:Y:S01]  /*0540*/  UMOV UR5, 0x400 ;  /* 0x0000040000057882 */ /* 0x000fe20000000000 */
[----:B------:R-:W-:Y:S01]  /*0550*/  UMOV UR8, 0x1 ;  /* 0x0000000100087882 */ /* 0x000fe20000000000 */
[----:B------:R-:W-:Y:S01]  /*0560*/  UMOV UR6, 0x2 ;  /* 0x0000000200067882 */ /* 0x000fe20000000000 */
[----:B------:R-:W-:-:S04]  /*0570*/  UIADD3 UR8, UPT, UPT, -UR8, 0x100000, URZ ;  /* 0x0010000008087890 */ /* 0x000fc8000fffe1ff */
[----:B------:R-:W-:Y:S02]  /*0580*/  USHF.L.U32 UR9, UR8, 0xb, URZ ;  /* 0x0000000b08097899 */ /* 0x000fe400080006ff */
[----:B------:R-:W-:Y:S02]  /*0590*/  USHF.L.U32 UR8, UR8, 0x1, URZ ;  /* 0x0000000108087899 */ /* 0x000fe400080006ff */
[----:B------:R-:W-:-:S04]  /*05a0*/  UIADD3 UR6, UPT, UPT, -UR6, 0x100000, URZ ;  /* 0x0010000006067890 */ /* 0x000fc8000fffe1ff */
[----:B------:R-:W-:Y:S02]  /*05b0*/  USHF.L.U32 UR7, UR6, 0xb, URZ ;  /* 0x0000000b06077899 */ /* 0x000fe400080006ff */
[----:B------:R-:W-:Y:S01]  /*05c0*/  USHF.L.U32 UR6, UR6, 0x1, URZ ;  /* 0x0000000106067899 */ /* 0x000fe200080006ff */
[----:B------:R-:W-:Y:S01]  /*05d0*/  ELECT P0, URZ, PT ;  /* 0x0000000000ff782f */ /* 0x000fe20003800000 */
[----:B---3--:R-:W-:Y:S01]  /*05e0*/  ULEA UR4, UR4, UR5, 0x18 ;  /* 0x0000000504047291 */ /* 0x008fe2000f8ec0ff */
[----:B------:R-:W3:Y:S11]  /*05f0*/  FENCE.VIEW.ASYNC.S ;  /* 0x00000000000073c6 */ /* 0x000ef60000000000 */
[----:B---3--:R3:W4:Y:S01]  /*0600*/  SYNCS.EXCH.64 URZ, [UR4], UR8 ;  /* 0x0000000804ff75b2 */ /* 0x0087220008000100 */
[----:B------:R3:W1:Y:S01]  /*0610*/  SYNCS.EXCH.64 URZ, [UR4+0x18], UR6 ;  /* 0x0000180604ff75b2 */ /* 0x0006620008000100 */
[----:B------:R3:W1:Y:S01]  /*0620*/  SYNCS.EXCH.64 URZ, [UR4+0x8], UR8 ;  /* 0x0000080804ff75b2 */ /* 0x0006620008000100 */
[----:B------:R3:W1:Y:S01]  /*0630*/  SYNCS.EXCH.64 URZ, [UR4+0x20], UR6 ;  /* 0x0000200604ff75b2 */ /* 0x0006620008000100 */
[----:B------:R3:W1:Y:S01]  /*0640*/  SYNCS.EXCH.64 URZ, [UR4+0x10], UR8 ;  /* 0x0000100804ff75b2 */ /* 0x0006620008000100 */
[----:B------:R3:W1:Y:S01]  /*0650*/  SYNCS.EXCH.64 URZ, [UR4+0x28], UR6 ;  /* 0x0000280604ff75b2 */ /* 0x0006620008000100 */
[----:B------:R-:W-:Y:S01]  /*0660*/  NOP ;  /* 0x0000000000007918 */ /* 0x000fe20000000000 */
.L_x_9:
[----:B------:R-:W2:Y:S01]  /*0670*/  SHFL.IDX PT, R2, R46, RZ, 0x1f ;  /* 0x00001fff2e027589 */ /* 0x000ea200000e0000 */
[----:B------:R-:W-:Y:S01]  /*0680*/  NOP ;  /* 0x0000000000007918 */ /* 0x000fe20000000000 */
[----:B--2---:R-:W-:-:S13]  /*0690*/  ISETP.NE.AND P0, PT, R2, 0x1, PT ;  /* 0x000000010200780c */ /* 0x004fda0003f05270 */
[----:B------:R-:W-:Y:S05]  /*06a0*/  @P0 BRA `(.L_x_10) ;  /* 0x0000000000500947 */ /* 0x000fea0003800000 */
[----:B---3--:R-:W2:Y:S01]  /*06b0*/  S2UR UR4, SR_CgaCtaId ;  /* 0x00000000000479c3 */ /* 0x008ea20000008800 */
        /* <DEDUP_REMOVED lines=10> */
[----:B--2---:R-:W-:Y:S01]  /*0760*/  ULEA UR4, UR4, UR5, 0x18 ;  /* 0x0000000504047291 */ /* 0x004fe2000f8ec0ff */
[----:B------:R-:W2:Y:S11]  /*0770*/  FENCE.VIEW.ASYNC.S ;  /* 0x00000000000073c6 */ /* 0x000eb60000000000 */
[----:B--2---:R2:W3:Y:S01]  /*0780*/  SYNCS.EXCH.64 URZ, [UR4+0x30], UR8 ;  /* 0x0000300804ff75b2 */ /* 0x0044e20008000100 */
[----:B------:R2:W1:Y:S01]  /*0790*/  SYNCS.EXCH.64 URZ, [UR4+0x48], UR6 ;  /* 0x0000480604ff75b2 */ /* 0x0004620008000100 */
[----:B------:R2:W1:Y:S01]  /*07a0*/  SYNCS.EXCH.64 URZ, [UR4+0x38], UR8 ;  /* 0x0000380804ff75b2 */ /* 0x0004620008000100 */
[----:B------:R2:W1:Y:S01]  /*07b0*/  SYNCS.EXCH.64 URZ, [UR4+0x50], UR6 ;  /* 0x0000500604ff75b2 */ /* 0x0004620008000100 */
[----:B------:R2:W1:Y:S01]  /*07c0*/  SYNCS.EXCH.64 URZ, [UR4+0x40], UR8 ;  /* 0x0000400804ff75b2 */ /* 0x0004620008000100 */
[----:B------:R2:W1:Y:S01]  /*07d0*/  SYNCS.EXCH.64 URZ, [UR4+0x58], UR6 ;  /* 0x0000580604ff75b2 */ /* 0x0004620008000100 */
[----:B------:R-:W-:Y:S01]  /*07e0*/  NOP ;  /* 0x0000000000007918 */ /* 0x000fe20000000000 */
.L_x_10:
[----:B------:R-:W4:Y:S01]  /*07f0*/  SHFL.IDX PT, R2, R46, RZ, 0x1f ;  /* 0x00001fff2e027589 */ /* 0x000f2200000e0000 */
[----:B------:R-:W-:Y:S01]  /*0800*/  NOP ;  /* 0x0000000000007918 */ /* 0x000fe20000000000 */
[----:B----4-:R-:W-:-:S13]  /*0810*/  ISETP.NE.AND P0, PT, R2, 0x3, PT ;  /* 0x000000030200780c */ /* 0x010fda0003f05270 */
[----:B------:R-:W-:Y:S05]  /*0820*/  @P0 BRA `(.L_x_11) ;  /* 0x0000000000300947 */ /* 0x000fea0003800000 */
[----:B--23--:R-:W2:Y:S01]  /*0830*/  S2UR UR4, SR_CgaCtaId ;  /* 0x00000000000479c3 */ /* 0x00cea20000008800 */
[----:B------:R-:W-:Y:S01]  /*0840*/  UMOV UR6, 0x400 ;  /* 0x0000040000067882 */ /* 0x000fe20000000000 */
[----:B------:R-:W-:Y:S01]  /*0850*/  UMOV UR5, 0x20 ;  /* 0x0000002000057882 */ /* 0x000fe20000000000 */
[----:B------:R-:W-:Y:S01]  /*0860*/  ELECT P0, URZ, PT ;  /* 0x0000000000ff782f */ /* 0x000fe20003800000 */
[----:B--2---:R-:W-:Y:S02]  /*0870*/  ULEA UR6, UR4, UR6, 0x18 ;  /* 0x0000000604067291 */ /* 0x004fe4000f8ec0ff */
[----:B------:R-:W-:-:S04]  /*0880*/  UIADD3 UR4, UPT, UPT, -UR5, 0x100000, URZ ;  /* 0x0010000005047890 */ /* 0x000fc8000fffe1ff */
[----:B------:R-:W-:Y:S02]  /*0890*/  USHF.L.U32 UR5, UR4, 0xb, URZ ;  /* 0x0000000b04057899 */ /* 0x000fe400080006ff */
[----:B------:R-:W-:Y:S01]  /*08a0*/  USHF.L.U32 UR4, UR4, 0x1, URZ ;  /* 0x0000000104047899 */ /* 0x000fe200080006ff */
[----:B------:R-:W2:Y:S11]  /*08b0*/  FENCE.VIEW.ASYNC.S ;  /* 0x00000000000073c6 */ /* 0x000eb60000000000 */
[----:B--2---:R4:W2:Y:S01]  /*08c0*/  SYNCS.EXCH.64 URZ, [UR6+0x60], UR4 ;  /* 0x0000600406ff75b2 */ /* 0x0048a20008000100 */
[----:B------:R4:W3:Y:S02]  /*08d0*/  SYNCS.EXCH.64 URZ, [UR6+0x68], UR4 ;  /* 0x0000680406ff75b2 */ /* 0x0008e40008000100 */
[----:B----4-:R-:W-:Y:S01]  /*08e0*/  NOP ;  /* 0x0000000000007918 */ /* 0x010fe20000000000 */
.L_x_11:
[----:B------:R-:W4:Y:S01]  /*08f0*/  SHFL.IDX PT, R2, R46, RZ, 0x1f ;  /* 0x00001fff2e027589 */ /* 0x000f2200000e0000 */
[----:B------:R-:W-:Y:S01]  /*0900*/  NOP ;  /* 0x0000000000007918 */ /* 0x000fe20000000000 */
[----:B----4-:R-:W-:-:S13]  /*0910*/  ISETP.NE.AND P0, PT, R2, 0x4, PT ;  /* 0x000000040200780c */ /* 0x010fda0003f05270 */
[----:B------:R-:W-:Y:S05]  /*0920*/  @P0 BRA `(.L_x_12) ;  /* 0x00000000004c0947 */ /* 0x000fea0003800000 */
[----:B--23--:R-:W2:Y:S01]  /*0930*/  S2UR UR6, SR_CgaCtaId ;  /* 0x00000000000679c3 */ /* 0x00cea20000008800 */
[----:B------:R-:W-:Y:S01]  /*0940*/  UMOV UR4, 0x1e0 ;  /* 0x000001e000047882 */ /* 0x000fe20000000000 */
[----:B------:R-:W-:Y:S01]  /*0950*/  UMOV UR5, 0x400 ;  /* 0x0000040000057882 */ /* 0x000fe20000000000 */
[----:B------:R-:W-:Y:S01]  /*0960*/  USEL UR4, UR4, 0x1a0, UP3 ;  /* 0x000001a004047887 */ /* 0x000fe20009800000 */
[----:B------:R-:W-:Y:S01]  /*0970*/  UMOV UR8, 0x1 ;  /* 0x0000000100087882 */ /* 0x000fe20000000000 */
[----:B------:R-:W-:Y:S01]  /*0980*/  ELECT P0, URZ, PT ;  /* 0x0000000000ff782f */ /* 0x000fe20003800000 */
[----:B------:R-:W-:-:S04]  /*0990*/  UIADD3 UR8, UPT, UPT, -UR8, 0x100000, URZ ;  /* 0x0010000008087890 */ /* 0x000fc8000fffe1ff */
[----:B------:R-:W-:Y:S02]  /*09a0*/  USHF.L.U32 UR9, UR8, 0xb, URZ ;  /* 0x0000000b08097899 */ /* 0x000fe400080006ff */
[----:B------:R-:W-:Y:S02]  /*09b0*/  USHF.L.U32 UR8, UR8, 0x1, URZ ;  /* 0x0000000108087899 */ /* 0x000fe400080006ff */
[----:B--2---:R-:W-:Y:S02]  /*09c0*/  ULEA UR6, UR6, UR5, 0x18 ;  /* 0x0000000506067291 */ /* 0x004fe4000f8ec0ff */
[----:B------:R-:W-:-:S04]  /*09d0*/  UIADD3 UR4, UPT, UPT, -UR4, 0x100000, URZ ;  /* 0x0010000004047890 */ /* 0x000fc8000fffe1ff */
[----:B------:R-:W-:Y:S02]  /*09e0*/  USHF.L.U32 UR5, UR4, 0xb, URZ ;  /* 0x0000000b04057899 */ /* 0x000fe400080006ff */
[----:B------:R-:W-:Y:S01]  /*09f0*/  USHF.L.U32 UR4, UR4, 0x1, URZ ;  /* 0x0000000104047899 */ /* 0x000fe200080006ff */
[----:B------:R-:W2:Y:S03]  /*0a00*/  FENCE.VIEW.ASYNC.S ;  /* 0x00000000000073c6 */ /* 0x000ea60000000000 */
[----:B--2---:R4:W2:Y:S08]  /*0a10*/  SYNCS.EXCH.64 URZ, [UR6+0x70], UR8 ;  /* 0x0000700806ff75b2 */ /* 0x0048b00008000100 */
[----:B------:R4:W3:Y:S01]  /*0a20*/  SYNCS.EXCH.64 URZ, [UR6+0x80], UR4 ;  /* 0x0000800406ff75b2 */ /* 0x0008e20008000100 */
[----:B------:R4:W1:Y:S01]  /*0a30*/  SYNCS.EXCH.64 URZ, [UR6+0x78], UR8 ;  /* 0x0000780806ff75b2 */ /* 0x0008620008000100 */
[----:B------:R4:W1:Y:S02]  /*0a40*/  SYNCS.EXCH.64 URZ, [UR6+0x88], UR4 ;  /* 0x0000880406ff75b2 */ /* 0x0008640008000100 */
[----:B----4-:R-:W-:Y:S01]  /*0a50*/  NOP ;  /* 0x0000000000007918 */ /* 0x010fe20000000000 */
.L_x_12:
[----:B------:R-:W4:Y:S01]  /*0a60*/  SHFL.IDX PT, R2, R46, RZ, 0x1f ;  /* 0x00001fff2e027589 */ /* 0x000f2200000e0000 */
[----:B------:R-:W-:Y:S01]  /*0a70*/  NOP ;  /* 0x0000000000007918 */ /* 0x000fe20000000000 */
[----:B----4-:R-:W-:-:S13]  /*0a80*/  ISETP.NE.AND P0, PT, R2, 0x5, PT ;  /* 0x000000050200780c */ /* 0x010fda0003f05270 */
[----:B------:R-:W-:Y:S05]  /*0a90*/  @P0 BRA `(.L_x_13) ;  /* 0x0000000000580947 */ /* 0x000fea0003800000 */
[----:B--23--:R-:W2:Y:S01]  /*0aa0*/  S2UR UR4, SR_CgaCtaId ;  /* 0x00000000000479c3 */ /* 0x00cea20000008800 */
        /* <DEDUP_REMOVED lines=12> */
[----:B--2---:R4:W2:Y:S01]  /*0b70*/  SYNCS.EXCH.64 URZ, [UR4+0x90], UR8 ;  /* 0x0000900804ff75b2 */ /* 0x0048a20008000100 */
[----:B------:R4:W3:Y:S01]  /*0b80*/  SYNCS.EXCH.64 URZ, [UR4+0xb0], UR6 ;  /* 0x0000b00604ff75b2 */ /* 0x0008e20008000100 */
[----:B------:R4:W1:Y:S01]  /*0b90*/  SYNCS.EXCH.64 URZ, [UR4+0x98], UR8 ;  /* 0x0000980804ff75b2 */ /* 0x0008620008000100 */
[----:B------:R4:W1:Y:S01]  /*0ba0*/  SYNCS.EXCH.64 URZ, [UR4+0xb8], UR6 ;  /* 0x0000b80604ff75b2 */ /* 0x0008620008000100 */
[----:B------:R4:W1:Y:S01]  /*0bb0*/  SYNCS.EXCH.64 URZ, [UR4+0xa0], UR8 ;  /* 0x0000a00804ff75b2 */ /* 0x0008620008000100 */
[----:B------:R4:W1:Y:S01]  /*0bc0*/  SYNCS.EXCH.64 URZ, [UR4+0xc0], UR6 ;  /* 0x0000c00604ff75b2 */ /* 0x0008620008000100 */
[----:B------:R4:W1:Y:S01]  /*0bd0*/  SYNCS.EXCH.64 URZ, [UR4+0xa8], UR8 ;  /* 0x0000a80804ff75b2 */ /* 0x0008620008000100 */
[----:B------:R4:W1:Y:S02]  /*0be0*/  SYNCS.EXCH.64 URZ, [UR4+0xc8], UR6 ;  /* 0x0000c80604ff75b2 */ /* 0x0008640008000100 */
[----:B----4-:R-:W-:Y:S01]  /*0bf0*/  NOP ;  /* 0x0000000000007918 */ /* 0x010fe20000000000 */
.L_x_13:
[----:B------:R-:W4:Y:S01]  /*0c00*/  SHFL.IDX PT, R2, R46, RZ, 0x1f ;  /* 0x00001fff2e027589 */ /* 0x000f2200000e0000 */
[----:B------:R-:W1:Y:S01]  /*0c10*/  S2UR UR54, SR_CgaCtaId ;  /* 0x00000000003679c3 */ /* 0x000e620000008800 */
[----:B------:R-:W-:Y:S01]  /*0c20*/  NOP ;  /* 0x0000000000007918 */ /* 0x000fe20000000000 */
[----:B----4-:R-:W-:-:S13]  /*0c30*/  ISETP.NE.AND P0, PT, R2, 0x3, PT ;  /* 0x000000030200780c */ /* 0x010fda0003f05270 */
[----:B-1----:R-:W-:Y:S05]  /*0c40*/  @P0 BRA `(.L_x_14) ;  /* 0x0000000000340947 */ /* 0x002fea0003800000 */
[----:B--23--:R-:W-:Y:S01]  /*0c50*/  UMOV UR4, 0x400 ;  /* 0x0000040000047882 */ /* 0x00cfe20000000000 */
[----:B------:R-:W-:Y:S01]  /*0c60*/  UMOV UR6, 0x20 ;  /* 0x0000002000067882 */ /* 0x000fe20000000000 */
[----:B------:R-:W-:Y:S02]  /*0c70*/  ULEA UR4, UR54, UR4, 0x18 ;  /* 0x0000000436047291 */ /* 0x000fe4000f8ec0ff */
[----:B------:R-:W-:-:S04]  /*0c80*/  UIADD3 UR6, UPT, UPT, -UR6, 0x100000, URZ ;  /* 0x0010000006067890 */ /* 0x000fc8000fffe1ff */
[----:B------:R-:W-:Y:S02]  /*0c90*/  USHF.L.U32 UR7, UR6, 0xb, URZ ;  /* 0x0000000b06077899 */ /* 0x000fe400080006ff */
[----:B------:R-:W-:Y:S01]  /*0ca0*/  USHF.L.U32 UR6, UR6, 0x1, URZ ;  /* 0x0000000106067899 */ /* 0x000fe200080006ff */
[----:B------:R-:W-:Y:S01]  /*0cb0*/  ELECT P0, URZ, PT ;  /* 0x0000000000ff782f */ /* 0x000fe20003800000 */
[----:B------:R-:W1:Y:S10]  /*0cc0*/  FENCE.VIEW.ASYNC.S ;  /* 0x00000000000073c6 */ /* 0x000e740000000000 */
[----:B-1----:R1:W4:Y:S01]  /*0cd0*/  SYNCS.EXCH.64 URZ, [UR4+0xd0], UR6 ;  /* 0x0000d00604ff75b2 */ /* 0x0023220008000100 */
[----:B------:R1:W2:Y:S01]  /*0ce0*/  SYNCS.EXCH.64 URZ, [UR4+0xe0], UR6 ;  /* 0x0000e00604ff75b2 */ /* 0x0002a20008000100 */
[----:B------:R1:W3:Y:S01]  /*0cf0*/  SYNCS.EXCH.64 URZ, [UR4+0xd8], UR6 ;  /* 0x0000d80604ff75b2 */ /* 0x0002e20008000100 */
[----:B------:R1:W1:Y:S01]  /*0d00*/  SYNCS.EXCH.64 URZ, [UR4+0xe8], UR6 ;  /* 0x0000e80604ff75b2 */ /* 0x0002620008000100 */
[----:B------:R-:W-:Y:S01]  /*0d10*/  NOP ;  /* 0x0000000000007918 */ /* 0x000fe20000000000 */
.L_x_14:
[----:B-123--:R-:W1:Y:S01]  /*0d20*/  LDCU UR4, c[0x0][0x36c] ;  /* 0x00006d80ff0477ac */ /* 0x00ee620008000800 */
[----:B------:R-:W-:Y:S01]  /*0d30*/  ISETP.NE.OR P3, PT, R0, 0x2, !P3 ;  /* 0x000000020000780c */ /* 0x000fe20005f65670 */
[----:B------:R-:W-:Y:S01]  /*0d40*/  NOP ;  /* 0x0000000000007918 */ /* 0x000fe20000000000 */
[----:B------:R-:W-:Y:S01]  /*0d50*/  LOP3.LUT R0, R55, 0x1f, RZ, 0xc0, !PT ;  /* 0x0000001f37007812 */ /* 0x000fe200078ec0ff */
[----:B------:R-:W-:Y:S02]  /*0d60*/  UISETP.NE.AND UP4, UPT, UR18, URZ, UPT ;  /* 0x000000ff1200728c */ /* 0x000fe4000bf85270 */
[----:B-1----:R-:W-:-:S09]  /*0d70*/  UISETP.EQ.U32.AND UP6, UPT, UR4, 0x1, UPT ;  /* 0x000000010400788c */ /* 0x002fd2000bfc2070 */
[----:B------:R-:W-:Y:S05]  /*0d80*/  BRA.U !UP6, `(.L_x_15) ;  /* 0x000000010e087547 */ /* 0x000fea000b800000 */
[----:B----4-:R-:W-:Y:S01]  /*0d90*/  UCGABAR_ARV ;  /* 0x00000000000079c7 */ /* 0x010fe20008000000 */
[----:B------:R-:W-:Y:S05]  /*0da0*/  BRA `(.L_x_16) ;  /* 0x0000000000047947 */ /* 0x000fea0003800000 */
.L_x_15:
[----:B----4-:R-:W-:Y:S01]  /*0db0*/  NOP ;  /* 0x0000000000007918 */ /* 0x010fe20000000000 */
.L_x_16:
[----:B------:R-:W1:Y:S01]  /*0dc0*/  S2UR UR26, SR_CTAID.X ;  /* 0x00000000001a79c3 */ /* 0x000e620000002500 */
[----:B------:R-:W-:-:S05]  /*0dd0*/  CS2R.32 R48, SR_CgaSize ;  /* 0x0000000000307805 */ /* 0x000fca0000008a00 */
[----:B------:R-:W-:-:S05]  /*0de0*/  IMAD R48, R48, -0xa0, RZ ;  /* 0xffffff6030307824 */ /* 0x000fca00078e02ff */
[----:B------:R-:W-:-:S14]  /*0df0*/  R2UR UR5, R48 ;  /* 0x00000000300572ca */ /* 0x000fdc00000e0000 */
[----:B------:R-:W2:Y:S01]  /*0e00*/  LDCU UR5, c[0x0][UR5+0x2b0] ;  /* 0x00005600050577ac */ /* 0x000ea20008000800 */
[----:B------:R-:W-:-:S05]  /*0e10*/  CS2R.32 R48, SR_CgaSize ;  /* 0x0000000000307805 */ /* 0x000fca0000008a00 */
[----:B------:R-:W-:-:S05]  /*0e20*/  IMAD R48, R48, -0xa0, RZ ;  /* 0xffffff6030307824 */ /* 0x000fca00078e02ff */
[----:B------:R-:W-:-:S14]  /*0e30*/  R2UR UR4, R48 ;  /* 0x00000000300472ca */ /* 0x000fdc00000e0000 */
[----:B------:R-:W3:Y:S01]  /*0e40*/  LDCU UR4, c[0x0][UR4+0x2b4] ;  /* 0x00005680040477ac */ /* 0x000ee20008000800 */
[----:B------:R-:W4:Y:S01]  /*0e50*/  S2UR UR27, SR_CTAID.Y ;  /* 0x00000000001b79c3 */ /* 0x000f220000002600 */
[----:B------:R-:W-:-:S05]  /*0e60*/  CS2R.32 R48, SR_CgaSize ;  /* 0x0000000000307805 */ /* 0x000fca0000008a00 */
[----:B------:R-:W-:-:S05]  /*0e70*/  IMAD R48, R48, -0xa0, RZ ;  /* 0xffffff6030307824 */ /* 0x000fca00078e02ff */
[----:B------:R-:W-:-:S14]  /*0e80*/  R2UR UR6, R48 ;  /* 0x00000000300672ca */ /* 0x000fdc00000e0000 */
[----:B------:R-:W3:Y:S01]  /*0e90*/  LDCU UR6, c[0x0][UR6+0x2a0] ;  /* 0x00005400060677ac */ /* 0x000ee20008000800 */
[----:B------:R-:W-:-:S05]  /*0ea0*/  CS2R.32 R48, SR_CgaSize ;  /* 0x0000000000307805 */ /* 0x000fca0000008a00 */
[----:B------:R-:W-:-:S05]  /*0eb0*/  IMAD R48, R48, -0xa0, RZ ;  /* 0xffffff6030307824 */ /* 0x000fca00078e02ff */
[----:B------:R-:W-:-:S14]  /*0ec0*/  R2UR UR7, R48 ;  /* 0x00000000300772ca */ /* 0x000fdc00000e0000 */
[----:B------:R-:W3:Y:S01]  /*0ed0*/  LDCU UR7, c[0x0][UR7+0x2a4] ;  /* 0x00005480070777ac */ /* 0x000ee20008000800 */
[----:B------:R-:W-:Y:S01]  /*0ee0*/  USHF.L.U32 UR23, UR54, 0xb, URZ ;  /* 0x0000000b36177899 */ /* 0x000fe200080006ff */
[----:B------:R-:W3:Y:S01]  /*0ef0*/  LDCU UR19, c[0x0][0xb24] ;  /* 0x00016480ff1377ac */ /* 0x000ee20008000800 */
[----:B------:R-:W3:Y:S01]  /*0f00*/  LDCU UR42, c[0x0][0xb24] ;  /* 0x00016480ff2a77ac */ /* 0x000ee20008000800 */
[----:B-1----:R-:W-:Y:S01]  /*0f10*/  I2FP.F32.U32 R3, UR26 ;  /* 0x0000001a00037c45 */ /* 0x002fe20008201000 */
[----:B------:R-:W1:Y:S04]  /*0f20*/  LDCU UR22, c[0x0][0xb30] ;  /* 0x00016600ff1677ac */ /* 0x000e680008000800 */
[----:B--2---:R-:W-:Y:S01]  /*0f30*/  FMUL R3, R3, UR5 ;  /* 0x0000000503037c20 */ /* 0x004fe20008400000 */
[----:B------:R-:W-:Y:S01]  /*0f40*/  ULOP3.LUT UR23, UR23, 0x800, URZ, 0xc0, !UPT ;  /* 0x0000080017177892 */ /* 0x000fe2000f8ec0ff */
[----:B----4-:R-:W-:-:S04]  /*0f50*/  I2FP.F32.U32 R2, UR27 ;  /* 0x0000001b00027c45 */ /* 0x010fc80008201000 */
[----:B------:R-:W2:Y:S01]  /*0f60*/  F2I.U32.TRUNC.NTZ R3, R3 ;  /* 0x0000000300037305 */ /* 0x000ea2000020f000 */
[----:B---3--:R-:W-:-:S07]  /*0f70*/  FMUL R2, R2, UR4 ;  /* 0x0000000402027c20 */ /* 0x008fce0008400000 */
[----:B------:R-:W3:Y:S01]  /*0f80*/  F2I.U32.TRUNC.NTZ R2, R2 ;  /* 0x0000000200027305 */ /* 0x000ee2000020f000 */
[----:B--2---:R-:W-:Y:S02]  /*0f90*/  R2UR UR5, R3 ;  /* 0x00000000030572ca */ /* 0x004fe400000e0000 */
[----:B---3--:R-:W-:Y:S02]  /*0fa0*/  R2UR UR4, R2 ;  /* 0x00000000020472ca */ /* 0x008fe400000e0000 */
[----:B------:R-:W-:-:S09]  /*0fb0*/  PRMT R2, RZ, 0x7610, R2 ;  /* 0x00007610ff027816 */ /* 0x000fd20000000002 */
[----:B------:R-:W-:-:S04]  /*0fc0*/  UIADD3 UR5, UPT, UPT, -UR5, URZ, URZ ;  /* 0x000000ff05057290 */ /* 0x000fc8000fffe1ff */
[----:B------:R-:W-:Y:S02]  /*0fd0*/  UIMAD UR5, UR6, UR5, UR26 ;  /* 0x00000005060572a4 */ /* 0x000fe4000f8e021a */
[----:B------:R-:W-:-:S04]  /*0fe0*/  UIADD3 UR4, UPT, UPT, -UR4, URZ, URZ ;  /* 0x000000ff04047290 */ /* 0x000fc8000fffe1ff */
[----:B------:R-:W-:Y:S01]  /*0ff0*/  IMAD.U32 R48, RZ, RZ, UR5 ;  /* 0x00000005ff307e24 */ /* 0x000fe2000f8e00ff */
[----:B------:R-:W-:-:S06]  /*1000*/  UIMAD UR4, UR7, UR4, UR27 ;  /* 0x00000004070472a4 */ /* 0x000fcc000f8e021b */
[----:B------:R-:W-:Y:S01]  /*1010*/  IMAD.U32 R47, RZ, RZ, UR4 ;  /* 0x00000004ff2f7e24 */ /* 0x000fe2000f8e00ff */
[----:B-1----:R-:W-:Y:S06]  /*1020*/  BRA.U UP4, `(.L_x_17) ;  /* 0x00000001042c7547 */ /* 0x002fec000b800000 */
[----:B------:R-:W-:Y:S02]  /*1030*/  R2UR UR4, R47 ;  /* 0x000000002f0472ca */ /* 0x000fe400000e0000 */
[----:B------:R-:W-:-:S11]  /*1040*/  R2UR UR6, R48 ;  /* 0x00000000300672ca */ /* 0x000fd600000e0000 */
[----:B------:R-:W-:-:S04]  /*1050*/  UISETP.NE.AND UP0, UPT, UR4, URZ, UPT ;  /* 0x000000ff0400728c */ /* 0x000fc8000bf05270 */
[----:B------:R-:W-:-:S04]  /*1060*/  UISETP.EQ.OR UP0, UPT, UR6, URZ, !UP0 ;  /* 0x000000ff0600728c */ /* 0x000fc8000c702670 */
[----:B------:R-:W-:Y:S02]  /*1070*/  USEL UR5, URZ, 0x1, !UP0 ;  /* 0x00000001ff057887 */ /* 0x000fe4000c000000 */
[----:B------:R-:W-:-:S04]  /*1080*/  UISETP.NE.AND UP0, UPT, UR4, URZ, UPT ;  /* 0x000000ff0400728c */ /* 0x000fc8000bf05270 */
[----:B------:R-:W-:Y:S02]  /*1090*/  USEL UR4, URZ, 0x2, UP0 ;  /* 0x00000002ff047887 */ /* 0x000fe40008000000 */
[----:B------:R-:W-:-:S04]  /*10a0*/  UISETP.NE.AND UP0, UPT, UR6, 0x1, UPT ;  /* 0x000000010600788c */ /* 0x000fc8000bf05270 */
[----:B------:R-:W-:-:S04]  /*10b0*/  USEL UR4, UR4, 0x2, UP0 ;  /* 0x0000000204047887 */ /* 0x000fc80008000000 */
[----:B------:R-:W-:-:S06]  /*10c0*/  UIADD3 UR4, UPT, UPT, UR5, UR4, URZ ;  /* 0x0000000405047290 */ /* 0x000fcc000fffe0ff */
[----:B------:R-:W-:-:S07]  /*10d0*/  IMAD.U32 R2, RZ, RZ, UR4 ;  /* 0x00000004ff027e24 */ /* 0x000fce000f8e00ff */
.L_x_17:
[----:B------:R-:W1:Y:S01]  /*10e0*/  S2UR UR36, SR_CTAID.Z ;  /* 0x00000000002479c3 */ /* 0x000e620000002700 */
[----:B------:R-:W-:-:S09]  /*10f0*/  UISETP.GE.AND UP0, UPT, UR19, 0x1, UPT ;  /* 0x000000011300788c */ /* 0x000fd2000bf06270 */
[----:B------:R-:W-:Y:S05]  /*1100*/  BRA.U !UP0, `(.L_x_18) ;  /* 0x0000000108d07547 */ /* 0x000fea000b800000 */
[----:B------:R-:W2:Y:S01]  /*1110*/  LDCU UR20, c[0x0][0xb0c] ;  /* 0x00016180ff1477ac */ /* 0x000ea20008000800 */
[----:B------:R-:W3:Y:S01]  /*1120*/  LDCU.128 UR12, c[0x0][0xb10] ;  /* 0x00016200ff0c77ac */ /* 0x000ee20008000c00 */
[----:B------:R-:W4:Y:S01]  /*1130*/  LDCU UR6, c[0x0][0x370] ;  /* 0x00006e00ff0677ac */ /* 0x000f220008000800 */
[----:B------:R-:W1:Y:S01]  /*1140*/  LDCU UR7, c[0x0][0x374] ;  /* 0x00006e80ff0777ac */ /* 0x000e620008000800 */
[----:B------:R-:W1:Y:S01]  /*1150*/  LDCU UR21, c[0x0][0xb20] ;  /* 0x00016400ff1577ac */ /* 0x000e620008000800 */
[----:B--2---:R-:W-:Y:S02]  /*1160*/  UISETP.NE.AND UP0, UPT, UR20, 0x1, UPT ;  /* 0x000000011400788c */ /* 0x004fe4000bf05270 */
[----:B---3--:R-:W-:Y:S01]  /*1170*/  UIMAD.WIDE.U32 UR4, UR26, UR12, URZ ;  /* 0x0000000c1a0472a5 */ /* 0x008fe2000f8e00ff */
[----:B------:R-:W2:Y:S01]  /*1180*/  LDCU.64 UR8, c[0x0][0xb28] ;  /* 0x00016500ff0877ac */ /* 0x000ea20008000a00 */
[----:B----4-:R-:W-:Y:S02]  /*1190*/  UIMAD.WIDE.U32 UR10, UR6, UR12, URZ ;  /* 0x0000000c060a72a5 */ /* 0x010fe4000f8e00ff */
[----:B------:R-:W-:-:S02]  /*11a0*/  USHF.R.U32.HI UR5, URZ, UR13, UR5 ;  /* 0x0000000dff057299 */ /* 0x000fc40008011605 */
[----:B------:R-:W-:Y:S02]  /*11b0*/  UISETP.NE.AND UP2, UPT, UR19, 0x1, UPT ;  /* 0x000000011300788c */ /* 0x000fe4000bf45270 */
[----:B------:R-:W-:Y:S01]  /*11c0*/  USEL UR5, UR26, UR5, !UP0 ;  /* 0x000000051a057287 */ /* 0x000fe2000c000000 */
[----:B------:R-:W-:Y:S01]  /*11d0*/  UMOV UR10, UR11 ;  /* 0x0000000b000a7c82 */ /* 0x000fe20008000000 */
[----:B------:R-:W-:Y:S02]  /*11e0*/  UIMAD.WIDE.U32 UR16, UR27, UR15, URZ ;  /* 0x0000000f1b1072a5 */ /* 0x000fe4000f8e00ff */
[----:B------:R-:W-:Y:S02]  /*11f0*/  @UP0 USHF.R.U32.HI UR6, URZ, UR13, UR10 ;  /* 0x0000000dff060299 */ /* 0x000fe4000801160a */
[----:B------:R-:W-:Y:S02]  /*1200*/  UISETP.NE.AND UP0, UPT, UR14, 0x1, UPT ;  /* 0x000000010e00788c */ /* 0x000fe4000bf05270 */
[----:B-1----:R-:W-:-:S02]  /*1210*/  UIMAD.WIDE.U32 UR10, UR7, UR15, URZ ;  /* 0x0000000f070a72a5 */ /* 0x002fc4000f8e00ff */
[----:B--2---:R-:W-:Y:S01]  /*1220*/  UIMAD.WIDE.U32 UR12, UR6, UR8, URZ ;  /* 0x00000008060c72a5 */ /* 0x004fe2000f8e00ff */
[----:B------:R-:W-:Y:S02]  /*1230*/  UMOV UR4, UR17 ;  /* 0x0000001100047c82 */ /* 0x000fe40008000000 */
[----:B------:R-:W-:Y:S02]  /*1240*/  USHF.R.U32.HI UR4, URZ, UR21, UR4 ;  /* 0x00000015ff047299 */ /* 0x000fe40008011604 */
[----:B------:R-:W-:Y:S02]  /*1250*/  UMOV UR10, UR11 ;  /* 0x0000000b000a7c82 */ /* 0x000fe40008000000 */
[----:B------:R-:W-:Y:S01]  /*1260*/  UMOV UR12, UR13 ;  /* 0x0000000d000c7c82 */ /* 0x000fe20008000000 */
[----:B------:R-:W-:Y:S02]  /*1270*/  @UP0 USHF.R.U32.HI UR7, URZ, UR21, UR10 ;  /* 0x00000015ff070299 */ /* 0x000fe4000801160a */
[----:B------:R-:W-:-:S02]  /*1280*/  USEL UR4, UR27, UR4, !UP0 ;  /* 0x000000041b047287 */ /* 0x000fc4000c000000 */
[----:B------:R-:W-:Y:S02]  /*1290*/  UIMAD.WIDE.U32 UR10, UR7, UR8, URZ ;  /* 0x00000008070a72a5 */ /* 0x000fe4000f8e00ff */
[----:B------:R-:W-:Y:S02]  /*12a0*/  @UP2 USHF.R.U32.HI UR6, URZ, UR9, UR12 ;  /* 0x00000009ff062299 */ /* 0x000fe4000801160c */
[----:B------:R-:W-:-:S03]  /*12b0*/  UIMAD.WIDE.U32 UR12, UR4, UR8, URZ ;  /* 0x00000008040c72a5 */ /* 0x000fc6000f8e00ff */
[----:B------:R-:W-:Y:S02]  /*12c0*/  UMOV UR10, UR11 ;  /* 0x0000000b000a7c82 */ /* 0x000fe40008000000 */
[----:B------:R-:W-:Y:S02]  /*12d0*/  @UP2 USHF.R.U32.HI UR7, URZ, UR9, UR10 ;  /* 0x00000009ff072299 */ /* 0x000fe4000801160a */
[----:B------:R-:W-:Y:S02]  /*12e0*/  UIMAD UR10, UR6, UR19, URZ ;  /* 0x00000013060a72a4 */ /* 0x000fe4000f8e02ff */
[----:B------:R-:W-:-:S04]  /*12f0*/  UIMAD UR7, UR7, UR19, URZ ;  /* 0x00000013070772a4 */ /* 0x000fc8000f8e02ff */
[----:B------:R-:W-:-:S03]  /*1300*/  UISETP.GE.AND UP0, UPT, UR4, UR7, UPT ;  /* 0x000000070400728c */ /* 0x000fc6000bf06270 */
[----:B------:R-:W-:Y:S01]  /*1310*/  UMOV UR7, UR13 ;  /* 0x0000000d00077c82 */ /* 0x000fe20008000000 */
[----:B------:R-:W-:Y:S02]  /*1320*/  UISETP.GE.OR UP0, UPT, UR5, UR10, UP0 ;  /* 0x0000000a0500728c */ /* 0x000fe40008706670 */
[----:B------:R-:W-:Y:S02]  /*1330*/  UIMAD.WIDE.U32 UR10, UR5, UR8, URZ ;  /* 0x00000008050a72a5 */ /* 0x000fe4000f8e00ff */
[----:B------:R-:W-:Y:S02]  /*1340*/  USHF.R.U32.HI UR7, URZ, UR9, UR7 ;  /* 0x00000009ff077299 */ /* 0x000fe40008011607 */
[----:B------:R-:W-:Y:S02]  /*1350*/  UIADD3 UR10, UPT, UPT, -UR4, URZ, URZ ;  /* 0x000000ff040a7290 */ /* 0x000fe4000fffe1ff */
[----:B------:R-:W-:Y:S02]  /*1360*/  USEL UR7, UR4, UR7, !UP2 ;  /* 0x0000000704077287 */ /* 0x000fe4000d000000 */
[----:B------:R-:W-:Y:S01]  /*1370*/  UIMAD UR10, UR14, UR10, UR27 ;  /* 0x0000000a0e0a72a4 */ /* 0x000fe2000f8e021b */
[----:B------:R-:W-:Y:S01]  /*1380*/  @!UP0 UMOV UR8, UR11 ;  /* 0x0000000b00088c82 */ /* 0x000fe20008000000 */
[----:B------:R-:W-:-:S02]  /*1390*/  UIADD3 UR11, UPT, UPT, -UR5, URZ, URZ ;  /* 0x000000ff050b7290 */ /* 0x000fc4000fffe1ff */
[----:B------:R-:W-:Y:S02]  /*13a0*/  @!UP0 USHF.R.U32.HI UR8, URZ, UR9, UR8 ;  /* 0x00000009ff088299 */ /* 0x000fe40008011608 */
[----:B------:R-:W-:Y:S02]  /*13b0*/  UIADD3 UR9, UPT, UPT, -UR7, URZ, URZ ;  /* 0x000000ff07097290 */ /* 0x000fe4000fffe1ff */
[----:B------:R-:W-:Y:S02]  /*13c0*/  @!UP0 USEL UR8, UR5, UR8, !UP2 ;  /* 0x0000000805088287 */ /* 0x000fe4000d000000 */
[----:B------:R-:W-:Y:S02]  /*13d0*/  UIMAD UR9, UR19, UR9, UR4 ;  /* 0x00000009130972a4 */ /* 0x000fe4000f8e0204 */
[----:B------:R-:W-:Y:S02]  /*13e0*/  @!UP0 UIADD3 UR7, UPT, UPT, UR7, -UR8, URZ ;  /* 0x8000000807078290 */ /* 0x000fe4000fffe0ff */
[----:B------:R-:W-:-:S02]  /*13f0*/  @!UP0 UIMAD UR6, UR9, UR6, UR8 ;  /* 0x00000006090682a4 */ /* 0x000fc4000f8e0208 */
[----:B------:R-:W-:Y:S02]  /*1400*/  @!UP0 UIMAD UR4, UR7, UR19, UR5 ;  /* 0x00000013070482a4 */ /* 0x000fe4000f8e0205 */
[----:B------:R-:W-:Y:S02]  /*1410*/  UIMAD UR26, UR20, UR11, UR26 ;  /* 0x0000000b141a72a4 */ /* 0x000fe4000f8e021a */
[----:B------:R-:W-:Y:S01]  /*1420*/  UIMAD UR27, UR4, UR14, UR10 ;  /* 0x0000000e041b72a4 */ /* 0x000fe2000f8e020a */
[----:B------:R-:W-:Y:S02]  /*1430*/  @!UP0 UMOV UR5, UR6 ;  /* 0x0000000600058c82 */ /* 0x000fe40008000000 */
[----:B------:R-:W-:-:S12]  /*1440*/  UIMAD UR26, UR5, UR20, UR26 ;  /* 0x00000014051a72a4 */ /* 0x000fd8000f8e021a */
.L_x_18:
[----:B------:R-:W-:-:S09]  /*1450*/  UISETP.NE.AND UP0, UPT, UR22, 0x1, UPT ;  /* 0x000000011600788c */ /* 0x000fd2000bf05270 */
[----:B------:R-:W-:Y:S05]  /*1460*/  BRA.U UP0, `(.L_x_19) ;  /* 0x0000000100407547 */ /* 0x000fea000b800000 */
[----:B------:R-:W2:Y:S01]  /*1470*/  LDCU.128 UR8, c[0x0][0xb10] ;  /* 0x00016200ff0877ac */ /* 0x000ea20008000c00 */
[----:B------:R-:W3:Y:S01]  /*1480*/  LDCU UR12, c[0x0][0xb0c] ;  /* 0x00016180ff0c77ac */ /* 0x000ee20008000800 */
[----:B------:R-:W4:Y:S01]  /*1490*/  LDCU UR13, c[0x0][0xb20] ;  /* 0x00016400ff0d77ac */ /* 0x000f220008000800 */
[----:B--2---:R-:W-:Y:S02]  /*14a0*/  UIMAD.WIDE.U32 UR4, UR26, UR8, URZ ;  /* 0x000000081a0472a5 */ /* 0x004fe4000f8e00ff */
[----:B------:R-:W-:Y:S02]  /*14b0*/  UIMAD.WIDE.U32 UR6, UR27, UR11, URZ ;  /* 0x0000000b1b0672a5 */ /* 0x000fe4000f8e00ff */
[----:B---3--:R-:W-:Y:S02]  /*14c0*/  UISETP.NE.AND UP0, UPT, UR12, 0x1, UPT ;  /* 0x000000010c00788c */ /* 0x008fe4000bf05270 */
[----:B------:R-:W-:-:S03]  /*14d0*/  USHF.R.U32.HI UR5, URZ, UR9, UR5 ;  /* 0x00000009ff057299 */ /* 0x000fc60008011605 */
[----:B------:R-:W-:Y:S01]  /*14e0*/  UMOV UR4, UR7 ;  /* 0x0000000700047c82 */ /* 0x000fe20008000000 */
[----:B------:R-:W-:Y:S02]  /*14f0*/  USEL UR5, UR26, UR5, !UP0 ;  /* 0x000000051a057287 */ /* 0x000fe4000c000000 */
[----:B------:R-:W-:Y:S02]  /*1500*/  UISETP.NE.AND UP0, UPT, UR10, 0x1, UPT ;  /* 0x000000010a00788c */ /* 0x000fe4000bf05270 */
[----:B----4-:R-:W-:-:S04]  /*1510*/  USHF.R.U32.HI UR4, URZ, UR13, UR4 ;  /* 0x0000000dff047299 */ /* 0x010fc80008011604 */
[----:B------:R-:W-:-:S04]  /*1520*/  USEL UR4, UR27, UR4, !UP0 ;  /* 0x000000041b047287 */ /* 0x000fc8000c000000 */
[----:B------:R-:W-:Y:S02]  /*1530*/  UIADD3 UR6, UPT, UPT, UR5, -UR4, URZ ;  /* 0x8000000405067290 */ /* 0x000fe4000fffe0ff */
[----:B------:R-:W-:Y:S02]  /*1540*/  UIADD3 UR4, UPT, UPT, -UR5, UR4, URZ ;  /* 0x0000000405047290 */ /* 0x000fe4000fffe1ff */
[----:B------:R-:W-:Y:S02]  /*1550*/  UIMAD UR27, UR6, UR10, UR27 ;  /* 0x0000000a061b72a4 */ /* 0x000fe4000f8e021b */
[----:B------:R-:W-:-:S12]  /*1560*/  UIMAD UR26, UR4, UR12, UR26 ;  /* 0x0000000c041a72a4 */ /* 0x000fd8000f8e021a */
.L_x_19:
[----:B------:R-:W-:Y:S01]  /*1570*/  UISETP.NE.AND UP0, UPT, UR18, 0x2, UPT ;  /* 0x000000021200788c */ /* 0x000fe2000bf05270 */
[----:B------:R-:W-:Y:S09]  /*1580*/  BRA.U !UP6, `(.L_x_20) ;  /* 0x000000010e0c7547 */ /* 0x000ff2000b800000 */
[----:B------:R-:W-:Y:S01]  /*1590*/  UCGABAR_WAIT ;  /* 0x0000000000007dc7 */ /* 0x000fe20008000000 */
[----:B------:R-:W-:Y:S01]  /*15a0*/  CCTL.IVALL ;  /* 0x00000000ff00798f */ /* 0x000fe20002000000 */
[----:B------:R-:W-:Y:S05]  /*15b0*/  BRA `(.L_x_21) ;  /* 0x0000000000047947 */ /* 0x000fea0003800000 */
.L_x_20:
[----:B------:R-:W-:Y:S06]  /*15c0*/  BAR.SYNC.DEFER_BLOCKING 0x0 ;  /* 0x0000000000007b1d */ /* 0x000fec0000010000 */
.L_x_21:
[----:B------:R-:W-:Y:S05]  /*15d0*/  BRA.U UP0, `(.L_x_22) ;  /* 0x0000001500047547 */ /* 0x000fea000b800000 */
[----:B------:R-:W2:Y:S01]  /*15e0*/  LDCU UR6, c[0x0][0x38c] ;  /* 0x00007180ff0677ac */ /* 0x000ea20008000800 */
[----:B------:R-:W-:Y:S01]  /*15f0*/  PLOP3.LUT P1, PT, PT, PT, UP3, 0x80, 0x8 ;  /* 0x000000000008781c */ /* 0x000fe20003f2f038 */
[----:B------:R-:W-:Y:S01]  /*1600*/  IMAD.MOV.U32 R12, RZ, RZ, 0x1 ;  /* 0x00000001ff0c7424 */ /* 0x000fe200078e00ff */
[----:B------:R-:W-:Y:S01]  /*1610*/  ISETP.EQ.OR P2, PT, R0, RZ, P3 ;  /* 0x000000ff0000720c */ /* 0x000fe20001f42670 */
[----:B------:R-:W-:Y:S01]  /*1620*/  UISETP.NE.AND UP1, UPT, UR18, URZ, UPT ;  /* 0x000000ff1200728c */ /* 0x000fe2000bf25270 */
[----:B------:R-:W-:Y:S01]  /*1630*/  PLOP3.LUT P1, PT, P1, PT, PT, 0x8, 0x80 ;  /* 0x000000000080781c */ /* 0x000fe20000f2e170 */
[----:B------:R-:W-:Y:S01]  /*1640*/  USEL UR29, URZ, 0x1, UP5 ;  /* 0x00000001ff1d7887 */ /* 0x000fe2000a800000 */
[----:B------:R-:W-:Y:S01]  /*1650*/  CS2R R10, SRZ ;  /* 0x00000000000a7805 */ /* 0x000fe2000001ff00 */
[----:B------:R-:W-:Y:S01]  /*1660*/  IMAD.MOV.U32 R9, RZ, RZ, RZ ;  /* 0x000000ffff097224 */ /* 0x000fe200078e00ff */
[----:B------:R-:W3:Y:S01]  /*1670*/  LDCU UR44, c[0x0][0x370] ;  /* 0x00006e00ff2c77ac */ /* 0x000ee20008000800 */
[----:B------:R-:W-:Y:S01]  /*1680*/  IMAD.MOV.U32 R8, RZ, RZ, 0x1 ;  /* 0x00000001ff087424 */ /* 0x000fe200078e00ff */
[----:B------:R-:W4:Y:S01]  /*1690*/  LDCU.64 UR38, c[0x0][0x348] ;  /* 0x00006900ff2677ac */ /* 0x000f220008000a00 */
[----:B------:R-:W-:-:S02]  /*16a0*/  USHF.R.U32.HI UR48, URZ, 0x6, UR23 ;  /* 0x00000006ff307899 */ /* 0x000fc40008011617 */
[----:B--2---:R-:W-:Y:S02]  /*16b0*/  UIADD3 UR5, UPT, UPT, UR6, 0x7f, URZ ;  /* 0x0000007f06057890 */ /* 0x004fe4000fffe0ff */
[----:B------:R-:W-:Y:S02]  /*16c0*/  UIADD3 UR49, UPT, UPT, UR6, 0xfe, URZ ;  /* 0x000000fe06317890 */ /* 0x000fe4000fffe0ff */
[----:B------:R-:W-:Y:S01]  /*16d0*/  USHF.R.S32.HI UR4, URZ, 0x1f, UR5 ;  /* 0x0000001fff047899 */ /* 0x000fe20008011405 */
[----:B------:R-:W2:Y:S03]  /*16e0*/  LDCU UR43, c[0x0][0x374] ;  /* 0x00006e80ff2b77ac */ /* 0x000ea60008000800 */
[----:B------:R-:W-:Y:S02]  /*16f0*/  ULEA.HI UR4, UR4, UR5, URZ, 0x7 ;  /* 0x0000000504047291 */ /* 0x000fe4000f8f38ff */
[----:B------:R-:W-:-:S02]  /*1700*/  USEL UR29, UR29, 0x2, UP1 ;  /* 0x000000021d1d7887 */ /* 0x000fc40008800000 */
[----:B------:R-:W-:Y:S02]  /*1710*/  USHF.R.S32.HI UR46, URZ, 0x7, UR4 ;  /* 0x00000007ff2e7899 */ /* 0x000fe40008011404 */
[----:B------:R-:W-:Y:S02]  /*1720*/  UIADD3 UR4, UPT, UPT, UR6, -0x1, URZ ;  /* 0xffffffff06047890 */ /* 0x000fe4000fffe0ff */
[----:B------:R-:W-:Y:S02]  /*1730*/  UISETP.LT.U32.AND UP0, UPT, UR46, 0x3, UPT ;  /* 0x000000032e00788c */ /* 0x000fe4000bf01070 */
[----:B------:R-:W-:Y:S02]  /*1740*/  UISETP.GE.U32.AND UP2, UPT, UR4, -0xff, UPT ;  /* 0xffffff010400788c */ /* 0x000fe4000bf46070 */
[----:B------:R-:W-:Y:S01]  /*1750*/  USEL UR45, UR46, 0x3, UP0 ;  /* 0x000000032e2d7887 */ /* 0x000fe20008000000 */
[----:B------:R-:W-:-:S03]  /*1760*/  UMOV UR21, URZ ;  /* 0x000000ff00157c82 */ /* 0x000fc60008000000 */
[----:B------:R-:W-:Y:S02]  /*1770*/  UIADD3 UR22, UPT, UPT, UR45, -0x1, URZ ;  /* 0xffffffff2d167890 */ /* 0x000fe4000fffe0ff */
[----:B------:R-:W-:-:S03]  /*1780*/  UIADD3 UR47, UPT, UPT, UR46, -UR45, URZ ;  /* 0x8000002d2e2f7290 */ /* 0x000fc6000fffe0ff */
[----:B------:R-:W-:-:S04]  /*1790*/  @UP2 UIADD3 UR22, UPT, UPT, UR45, URZ, URZ ;  /* 0x000000ff2d162290 */ /* 0x000fc8000fffe0ff */
[----:B--234-:R-:W-:-:S12]  /*17a0*/  UIADD3 UR22, UPT, UPT, UR22, 0x1, URZ ;  /* 0x0000000116167890 */ /* 0x01cfd8000fffe0ff */
.L_x_42:
[----:B------:R-:W-:Y:S01]  /*17b0*/  UISETP.NE.AND UP0, UPT, UR54, URZ, UPT ;  /* 0x000000ff3600728c */ /* 0x000fe2000bf05270 */
[----:B------:R-:W2:Y:S08]  /*17c0*/  S2UR UR54, SR_CgaCtaId ;  /* 0x00000000003679c3 */ /* 0x000eb00000008800 */
[----:B------:R-:W-:Y:S05]  /*17d0*/  BRA.U UP0, `(.L_x_23) ;  /* 0x0000000100347547 */ /* 0x000fea000b800000 */
[----:B------:R-:W3:Y:S01]  /*17e0*/  S2R R0, SR_CgaCtaId ;  /* 0x0000000000007919 */ /* 0x000ee20000008800 */
[----:B------:R-:W-:-:S04]  /*17f0*/  MOV R2, 0x400 ;  /* 0x0000040000027802 */ /* 0x000fc80000000f00 */
[----:B---3--:R-:W-:Y:S02]  /*1800*/  LEA R0, R0, R2, 0x18 ;  /* 0x0000000200007211 */ /* 0x008fe400078ec0ff */
[----:B------:R-:W-:-:S03]  /*1810*/  SHF.L.U32 R2, R8, 0x1f, RZ ;  /* 0x0000001f08027819 */ /* 0x000fc600000006ff */
[----:B------:R-:W-:-:S04]  /*1820*/  IMAD R0, R9, 0x8, R0 ;  /* 0x0000000809007824 */ /* 0x000fc800078e0200 */
[----:B------:R-:W3:Y:S02]  /*1830*/  SYNCS.PHASECHK.TRANS64.TRYWAIT P0, [R0+URZ+0xe0], R2 ;  /* 0x0000e002000075a7 */ /* 0x000ee400080011ff */
[----:B---3--:R-:W-:Y:S05]  /*1840*/  @!P0 BRA `(.L_x_24) ;  /* 0x0000005c00f88947 */ /* 0x008fea0003800000 */
.L_x_121:
[----:B------:R-:W-:Y:S01]  /*1850*/  VIADD R9, R9, 0x1 ;  /* 0x0000000109097836 */ /* 0x000fe20000000000 */
[----:B------:R3:W-:Y:S04]  /*1860*/  SYNCS.ARRIVE.TRANS64.A1T0 RZ, [R0+URZ+0xd0], RZ ;  /* 0x0000d0ff00ff79a7 */ /* 0x0007e800081000ff */
[----:B------:R-:W-:-:S04]  /*1870*/  ISETP.NE.AND P0, PT, R9, 0x2, PT ;  /* 0x000000020900780c */ /* 0x000fc80003f05270 */
[----:B------:R-:W-:Y:S02]  /*1880*/  SEL R9, R9, RZ, P0 ;  /* 0x000000ff09097207 */ /* 0x000fe40000000000 */
[----:B---3--:R-:W-:-:S04]  /*1890*/  SEL R0, RZ, 0x1, P0 ;  /* 0x00000001ff007807 */ /* 0x008fc80000000000 */
[----:B------:R-:W-:-:S07]  /*18a0*/  LOP3.LUT R8, R8, R0, RZ, 0x3c, !PT ;  /* 0x0000000008087212 */ /* 0x000fce00078e3cff */
.L_x_23:
[----:B------:R-:W-:Y:S01]  /*18b0*/  UMOV UR13, 0x400 ;  /* 0x00000400000d7882 */ /* 0x000fe20000000000 */
[----:B------:R-:W-:Y:S01]  /*18c0*/  SHF.L.U32 R0, R12, 0x1f, RZ ;  /* 0x0000001f0c007819 */ /* 0x000fe200000006ff */
[----:B--2---:R-:W-:Y:S02]  /*18d0*/  ULEA UR13, UR54, UR13, 0x18 ;  /* 0x0000000d360d7291 */ /* 0x004fe4000f8ec0ff */
[----:B------:R-:W-:Y:S02]  /*18e0*/  UISETP.GE.U32.AND UP0, UPT, UR49, 0xff, UPT ;  /* 0x000000ff3100788c */ /* 0x000fe4000bf06070 */
[----:B------:R-:W-:Y:S02]  /*18f0*/  ULEA UR4, UR21, UR13, 0x3 ;  /* 0x0000000d15047291 */ /* 0x000fe4000f8e18ff */
[----:B------:R-:W-:Y:S02]  /*1900*/  USHF.L.U32 UR35, UR26, 0x6, URZ ;  /* 0x000000061a237899 */ /* 0x000fe400080006ff */
[----:B------:R-:W-:Y:S01]  /*1910*/  ULEA UR19, UR27, UR48, 0x6 ;  /* 0x000000301b137291 */ /* 0x000fe2000f8e30ff */
[----:B------:R-:W-:-:S04]  /*1920*/  UMOV UR14, URZ ;  /* 0x000000ff000e7c82 */ /* 0x000fc80008000000 */
[----:B------:R2:W3:Y:S01]  /*1930*/  SYNCS.PHASECHK.TRANS64.TRYWAIT P0, [UR4+0x18], R0 ;  /* 0x00001800ff0075a7 */ /* 0x0004e20008001104 */
[----:B------:R-:W-:Y:S06]  /*1940*/  BRA.U !UP0, `(.L_x_25) ;  /* 0x0000000108f07547 */ /* 0x000fec000b800000 */
[----:B------:R-:W-:Y:S01]  /*1950*/  UMOV UR15, URZ ;  /* 0x000000ff000f7c82 */ /* 0x000fe20008000000 */
[----:B------:R-:W-:-:S05]  /*1960*/  UMOV UR4, UR21 ;  /* 0x0000001500047c82 */ /* 0x000fca0008000000 */
.L_x_31:
[----:B------:R-:W-:Y:S01]  /*1970*/  ULEA UR33, UR4, UR13, 0x3 ;  /* 0x0000000d04217291 */ /* 0x000fe2000f8e18ff */
[----:B---3--:R-:W-:Y:S01]  /*1980*/  @!P3 MOV R2, 0x8000 ;  /* 0x000080000002b802 */ /* 0x008fe20000000f00 */
[----:B-1-3--:R-:W-:Y:S10]  /*1990*/  @P0 BRA `(.L_x_26) ;  /* 0x00000000000c0947 */ /* 0x00aff40003800000 */
[----:B------:R-:W-:-:S04]  /*19a0*/  SHF.L.U32 R3, R12, 0x1f, RZ ;  /* 0x0000001f0c037819 */ /* 0x000fc800000006ff */
[----:B------:R-:W3:Y:S02]  /*19b0*/  SYNCS.PHASECHK.TRANS64.TRYWAIT P0, [UR33+0x18], R3 ;  /* 0x00001803ff0075a7 */ /* 0x000ee40008001121 */
[----:B---3--:R-:W-:Y:S05]  /*19c0*/  @!P0 BRA `(.L_x_27) ;  /* 0x0000005c00ac8947 */ /* 0x008fea0003800000 */
.L_x_26:
[----:B------:R3:W-:Y:S01]  /*19d0*/  @!P3 SYNCS.ARRIVE.TRANS64 RZ, [UR33], R2 ;  /* 0x00000002ffffb9a7 */ /* 0x0007e20008000021 */
[----:B------:R-:W-:-:S04]  /*19e0*/  ULOP3.LUT UR5, UR29, 0x2, URZ, 0xfc, !UPT ;  /* 0x000000021d057892 */ /* 0x000fc8000f8efcff */
[----:B------:R-:W-:-:S09]  /*19f0*/  UISETP.NE.AND UP0, UPT, UR5, 0x2, UPT ;  /* 0x000000020500788c */ /* 0x000fd2000bf05270 */
[----:B------:R-:W-:Y:S05]  /*1a00*/  BRA.U UP0, `(.L_x_28) ;  /* 0x0000000100047547 */ /* 0x000fea000b800000 */
[----:B-1----:R-:W-:Y:S05]  /*1a10*/  BPT.TRAP 0x1 ;  /* 0x000000040000795c */ /* 0x002fea0000300000 */
.L_x_28:
[----:B------:R-:W-:Y:S04]  /*1a20*/  BSSY.RECONVERGENT B0, `(.L_x_29) ;  /* 0x0000003000007945 */ /* 0x000fe80003800200 */
[----:B------:R-:W-:Y:S05]  /*1a30*/  @P2 BRA `(.L_x_30) ;  /* 0x0000000000042947 */ /* 0x000fea0003800000 */
[----:B-1----:R-:W-:Y:S05]  /*1a40*/  BPT.TRAP 0x1 ;  /* 0x000000040000795c */ /* 0x002fea0000300000 */
.L_x_30:
[----:B-1----:R-:W-:Y:S05]  /*1a50*/  BSYNC.RECONVERGENT B0 ;  /* 0x0000000000007941 */ /* 0x002fea0003800200 */
.L_x_29:
[----:B------:R-:W-:Y:S02]  /*1a60*/  UIADD3 UR5, UPT, UPT, UR4, 0x1, URZ ;  /* 0x0000000104057890 */ /* 0x000fe4000fffe0ff */
[----:B------:R-:W-:Y:S02]  /*1a70*/  ULEA UR24, UR4, UR13, 0xe ;  /* 0x0000000d04187291 */ /* 0x000fe4000f8e70ff */
[----:B------:R-:W-:Y:S02]  /*1a80*/  UISETP.NE.AND UP0, UPT, UR5, 0x3, UPT ;  /* 0x000000030500788c */ /* 0x000fe4000bf05270 */
[----:B------:R-:W-:Y:S02]  /*1a90*/  ULEA UR8, UR4, UR23, 0xd ;  /* 0x0000001704087291 */ /* 0x000fe4000f8e68ff */
[----:B------:R-:W-:Y:S02]  /*1aa0*/  USEL UR6, URZ, 0x1, UP0 ;  /* 0x00000001ff067887 */ /* 0x000fe40008000000 */
[----:B------:R-:W-:-:S02]  /*1ab0*/  USEL UR21, UR5, URZ, UP0 ;  /* 0x000000ff05157287 */ /* 0x000fc40008000000 */
[----:B------:R-:W-:Y:S02]  /*1ac0*/  UIADD3 UR4, UP0, UPT, UR38, 0x180, URZ ;  /* 0x0000018026047890 */ /* 0x000fe4000ff1e0ff */
[----:B------:R-:W-:Y:S01]  /*1ad0*/  ULEA UR5, UR21, UR13, 0x3 ;  /* 0x0000000d15057291 */ /* 0x000fe2000f8e18ff */
[----:B------:R-:W-:Y:S01]  /*1ae0*/  LOP3.LUT R12, R12, UR6, RZ, 0x3c, !PT ;  /* 0x000000060c0c7c12 */ /* 0x000fe2000f8e3cff */
[----:B------:R-:W-:Y:S02]  /*1af0*/  USHF.L.U32 UR34, UR15, 0x7, URZ ;  /* 0x000000070f227899 */ /* 0x000fe400080006ff */
[----:B------:R-:W-:Y:S01]  /*1b00*/  UIADD3 UR15, UPT, UPT, UR15, 0x1, URZ ;  /* 0x000000010f0f7890 */ /* 0x000fe2000fffe0ff */
[----:B--2---:R-:W-:Y:S01]  /*1b10*/  SHF.L.U32 R0, R12, 0x1f, RZ ;  /* 0x0000001f0c007819 */ /* 0x004fe200000006ff */
[----:B------:R-:W-:Y:S02]  /*1b20*/  UIADD3 UR6, UP1, UPT, UR38, 0x80, URZ ;  /* 0x0000008026067890 */ /* 0x000fe4000ff3e0ff */
[----:B------:R-:W-:Y:S01]  /*1b30*/  ULEA UR8, UR8, UR13, 0x1 ;  /* 0x0000000d08087291 */ /* 0x000fe2000f8e08ff */
[----:B------:R4:W1:Y:S01]  /*1b40*/  SYNCS.PHASECHK.TRANS64.TRYWAIT P0, [UR5+0x18], R0 ;  /* 0x00001800ff0075a7 */ /* 0x0008620008001105 */
[----:B------:R-:W-:-:S02]  /*1b50*/  UIADD3.X UR5, UPT, UPT, URZ, UR39, URZ, UP0, !UPT ;  /* 0x00000027ff057290 */ /* 0x000fc400087fe4ff */
[----:B------:R-:W-:Y:S02]  /*1b60*/  UISETP.NE.AND UP0, UPT, UR15, UR22, UPT ;  /* 0x000000160f00728c */ /* 0x000fe4000bf05270 */
[----:B------:R-:W-:Y:S02]  /*1b70*/  UIADD3.X UR7, UPT, UPT, URZ, UR39, URZ, UP1, !UPT ;  /* 0x00000027ff077290 */ /* 0x000fe40008ffe4ff */
[----:B------:R-:W-:Y:S02]  /*1b80*/  UIADD3 UR32, UPT, UPT, UR24, 0x3400, URZ ;  /* 0x0000340018207890 */ /* 0x000fe4000fffe0ff */
[----:B------:R-:W-:Y:S02]  /*1b90*/  UIADD3 UR26, UPT, UPT, UR34, 0x40, URZ ;  /* 0x00000040221a7890 */ /* 0x000fe4000fffe0ff */
[----:B------:R-:W-:Y:S02]  /*1ba0*/  UIADD3 UR24, UPT, UPT, UR24, 0x5400, URZ ;  /* 0x0000540018187890 */ /* 0x000fe4000fffe0ff */
[----:B------:R-:W-:-:S02]  /*1bb0*/  UIADD3 UR16, UPT, UPT, UR8, 0xf400, URZ ;  /* 0x0000f40008107890 */ /* 0x000fc4000fffe0ff */
[----:B------:R-:W-:Y:S01]  /*1bc0*/  UIADD3 UR8, UPT, UPT, UR8, 0x11400, URZ ;  /* 0x0001140008087890 */ /* 0x000fe2000fffe0ff */
[----:B------:R-:W-:Y:S01]  /*1bd0*/  UMOV UR30, 0x0 ;  /* 0x00000000001e7882 */ /* 0x000fe20000000000 */
[----:B------:R-:W-:Y:S01]  /*1be0*/  UMOV UR31, 0x10000000 ;  /* 0x10000000001f7882 */ /* 0x000fe20000000000 */
[----:B------:R-:W-:Y:S01]  /*1bf0*/  UMOV UR25, UR33 ;  /* 0x0000002100197c82 */ /* 0x000fe20008000000 */
[----:B------:R-:W-:Y:S01]  /*1c00*/  UMOV UR27, UR35 ;  /* 0x00000023001b7c82 */ /* 0x000fe20008000000 */
[----:B------:R-:W-:Y:S01]  /*1c10*/  UMOV UR28, UR36 ;  /* 0x00000024001c7c82 */ /* 0x000fe20008000000 */
[----:B------:R-:W-:Y:S01]  /*1c20*/  UMOV UR14, 0x30000 ;  /* 0x00030000000e7882 */ /* 0x000fe20000000000 */
[----:B------:R-:W-:Y:S01]  /*1c30*/  UMOV UR17, UR33 ;  /* 0x0000002100117c82 */ /* 0x000fe20008000000 */
[----:B------:R-:W-:Y:S01]  /*1c40*/  UMOV UR20, UR36 ;  /* 0x0000002400147c82 */ /* 0x000fe20008000000 */
[----:B------:R-:W-:Y:S01]  /*1c50*/  UMOV UR18, UR34 ;  /* 0x0000002200127c82 */ /* 0x000fe20008000000 */
[----:B------:R-:W-:Y:S01]  /*1c60*/  UTMALDG.3D [UR32], [UR6], desc[UR30] ;  /* 0x00001e20060075b4 */ /* 0x000fe20008011000 */
[----:B------:R-:W-:Y:S01]  /*1c70*/  UMOV UR11, UR19 ;  /* 0x00000013000b7c82 */ /* 0x000fe20008000000 */
[----:B------:R-:W-:Y:S01]  /*1c80*/  UMOV UR12, UR36 ;  /* 0x00000024000c7c82 */ /* 0x000fe20008000000 */
[----:B------:R-:W-:Y:S01]  /*1c90*/  UMOV UR9, UR33 ;  /* 0x0000002100097c82 */ /* 0x000fe20008000000 */
[----:B------:R-:W-:Y:S01]  /*1ca0*/  UMOV UR10, UR26 ;  /* 0x0000001a000a7c82 */ /* 0x000fe20008000000 */
[----:B------:R-:W-:Y:S01]  /*1cb0*/  UTMALDG.3D [UR24], [UR6], desc[UR30] ;  /* 0x00001e18060075b4 */ /* 0x000fe20008011000 */
[----:B------:R-:W-:Y:S01]  /*1cc0*/  UTMALDG.3D.MULTICAST [UR16], [UR4], UR14, desc[UR30] ;  /* 0x00001e10040073b4 */ /* 0x000fe2000801180e */
[----:B------:R2:W-:Y:S02]  /*1cd0*/  UTMALDG.3D.MULTICAST [UR8], [UR4], UR14, desc[UR30] ;  /* 0x00001e08040073b4 */ /* 0x0005e4000801180e */
[----:B--2---:R-:W-:Y:S01]  /*1ce0*/  UMOV UR14, UR22 ;  /* 0x00000016000e7c82 */ /* 0x004fe20008000000 */
[----:B------:R-:W-:Y:S01]  /*1cf0*/  UMOV UR4, UR21 ;  /* 0x0000001500047c82 */ /* 0x000fe20008000000 */
[----:B----4-:R-:W-:Y:S05]  /*1d00*/  BRA.U UP0, `(.L_x_31) ;  /* 0xfffffffd00187547 */ /* 0x010fea000b83ffff */
.L_x_25:
[----:B------:R-:W-:Y:S01]  /*1d10*/  ULEA UR4, UR21, UR13, 0x3 ;  /* 0x0000000d15047291 */ /* 0x000fe2000f8e18ff */
[----:B--2---:R-:W-:Y:S01]  /*1d20*/  SHF.L.U32 R0, R12, 0x1f, RZ ;  /* 0x0000001f0c007819 */ /* 0x004fe200000006ff */
[----:B------:R-:W-:Y:S01]  /*1d30*/  @!P1 SYNCS.ARRIVE.TRANS64.A1T0 RZ, [UR13+0x68], RZ ;  /* 0x000068ffffff99a7 */ /* 0x000fe2000810000d */
[----:B------:R-:W-:-:S06]  /*1d40*/  UISETP.GT.AND UP0, UPT, UR46, UR45, UPT ;  /* 0x0000002d2e00728c */ /* 0x000fcc000bf04270 */
[----:B-1-3--:R1:W2:Y:S03]  /*1d50*/  SYNCS.PHASECHK.TRANS64.TRYWAIT P0, [UR4+0x18], R0 ;  /* 0x00001800ff0075a7 */ /* 0x00a2a60008001104 */
[----:B------:R-:W-:Y:S05]  /*1d60*/  BRA.U !UP0, `(.L_x_32) ;  /* 0x0000000108ec7547 */ /* 0x000fea000b800000 */
[----:B------:R-:W-:Y:S01]  /*1d70*/  UIADD3 UR15, UPT, UPT, UR47, UR14, URZ ;  /* 0x0000000e2f0f7290 */ /* 0x000fe2000fffe0ff */
[----:B------:R-:W-:-:S11]  /*1d80*/  UMOV UR4, UR21 ;  /* 0x0000001500047c82 */ /* 0x000fd60008000000 */
.L_x_38:
[----:B------:R-:W-:Y:S01]  /*1d90*/  ULEA UR33, UR4, UR13, 0x3 ;  /* 0x0000000d04217291 */ /* 0x000fe2000f8e18ff */
[----:B--2---:R-:W-:Y:S01]  /*1da0*/  @!P3 MOV R2, 0x8000 ;  /* 0x000080000002b802 */ /* 0x004fe20000000f00 */
[----:B--2-4-:R-:W-:Y:S10]  /*1db0*/  @P0 BRA `(.L_x_33) ;  /* 0x00000000000c0947 */ /* 0x014ff40003800000 */
[----:B------:R-:W-:-:S04]  /*1dc0*/  SHF.L.U32 R3, R12, 0x1f, RZ ;  /* 0x0000001f0c037819 */ /* 0x000fc800000006ff */
[----:B------:R-:W2:Y:S02]  /*1dd0*/  SYNCS.PHASECHK.TRANS64.TRYWAIT P0, [UR33+0x18], R3 ;  /* 0x00001803ff0075a7 */ /* 0x000ea40008001121 */
[----:B--2---:R-:W-:Y:S05]  /*1de0*/  @!P0 BRA `(.L_x_34) ;  /* 0x0000005800bc8947 */ /* 0x004fea0003800000 */
.L_x_33:
[----:B------:R2:W-:Y:S01]  /*1df0*/  @!P3 SYNCS.ARRIVE.TRANS64 RZ, [UR33], R2 ;  /* 0x00000002ffffb9a7 */ /* 0x0005e20008000021 */
[----:B------:R-:W-:-:S04]  /*1e00*/  ULOP3.LUT UR5, UR29, 0x2, URZ, 0xfc, !UPT ;  /* 0x000000021d057892 */ /* 0x000fc8000f8efcff */
[----:B------:R-:W-:-:S09]  /*1e10*/  UISETP.NE.AND UP0, UPT, UR5, 0x2, UPT ;  /* 0x000000020500788c */ /* 0x000fd2000bf05270 */
[----:B------:R-:W-:Y:S05]  /*1e20*/  BRA.U UP0, `(.L_x_35) ;  /* 0x0000000100047547 */ /* 0x000fea000b800000 */
[----:B------:R-:W-:Y:S05]  /*1e30*/  BPT.TRAP 0x1 ;  /* 0x000000040000795c */ /* 0x000fea0000300000 */
.L_x_35:
[----:B------:R-:W-:Y:S04]  /*1e40*/  BSSY.RECONVERGENT B0, `(.L_x_36) ;  /* 0x0000003000007945 */ /* 0x000fe80003800200 */
[----:B------:R-:W-:Y:S05]  /*1e50*/  @P2 BRA `(.L_x_37) ;  /* 0x0000000000042947 */ /* 0x000fea0003800000 */
[----:B------:R-:W-:Y:S05]  /*1e60*/  BPT.TRAP 0x1 ;  /* 0x000000040000795c */ /* 0x000fea0000300000 */
.L_x_37:
[----:B------:R-:W-:Y:S05]  /*1e70*/  BSYNC.RECONVERGENT B0 ;  /* 0x0000000000007941 */ /* 0x000fea0003800200 */
.L_x_36:
        /* <DEDUP_REMOVED lines=11> */
[----:B-1----:R-:W-:Y:S01]  /*1f30*/  SHF.L.U32 R0, R12, 0x1f, RZ ;  /* 0x0000001f0c007819 */ /* 0x002fe200000006ff */
[----:B------:R-:W-:Y:S02]  /*1f40*/  UIADD3 UR6, UP1, UPT, UR38, 0x80, URZ ;  /* 0x0000008026067890 */ /* 0x000fe4000ff3e0ff */
[----:B------:R-:W-:Y:S01]  /*1f50*/  ULEA UR8, UR8, UR13, 0x1 ;  /* 0x0000000d08087291 */ /* 0x000fe2000f8e08ff */
[----:B------:R3:W4:Y:S01]  /*1f60*/  SYNCS.PHASECHK.TRANS64.TRYWAIT P0, [UR5+0x18], R0 ;  /* 0x00001800ff0075a7 */ /* 0x0007220008001105 */
        /* <DEDUP_REMOVED lines=16> */
[----:B------:R-:W-:Y:S01]  /*2070*/  UTMALDG.3D [UR32], [UR6], desc[UR30] ;  /* 0x00001e20060075b4 */ /* 0x000fe20008011000 */
[----:B------:R-:W-:Y:S01]  /*2080*/  UMOV UR18, UR34 ;  /* 0x0000002200127c82 */ /* 0x000fe20008000000 */
[----:B------:R-:W-:Y:S01]  /*2090*/  UMOV UR11, UR19 ;  /* 0x00000013000b7c82 */ /* 0x000fe20008000000 */
[----:B------:R-:W-:Y:S01]  /*20a0*/  UMOV UR12, UR36 ;  /* 0x00000024000c7c82 */ /* 0x000fe20008000000 */
[----:B------:R-:W-:Y:S01]  /*20b0*/  UMOV UR9, UR33 ;  /* 0x0000002100097c82 */ /* 0x000fe20008000000 */
[----:B------:R-:W-:Y:S01]  /*20c0*/  UMOV UR10, UR26 ;  /* 0x0000001a000a7c82 */ /* 0x000fe20008000000 */
[----:B------:R-:W-:Y:S01]  /*20d0*/  UTMALDG.3D [UR24], [UR6], desc[UR30] ;  /* 0x00001e18060075b4 */ /* 0x000fe20008011000 */
[----:B------:R-:W-:Y:S01]  /*20e0*/  UTMALDG.3D.MULTICAST [UR16], [UR4], UR37, desc[UR30] ;  /* 0x00001e10040073b4 */ /* 0x000fe20008011825 */
[----:B------:R1:W-:Y:S02]  /*20f0*/  UTMALDG.3D.MULTICAST [UR8], [UR4], UR37, desc[UR30] ;  /* 0x00001e08040073b4 */ /* 0x0003e40008011825 */
[----:B-1----:R-:W-:Y:S01]  /*2100*/  UMOV UR4, UR21 ;  /* 0x0000001500047c82 */ /* 0x002fe20008000000 */
[----:B---3--:R-:W-:Y:S05]  /*2110*/  BRA.U UP0, `(.L_x_38) ;  /* 0xfffffffd001c7547 */ /* 0x008fea000b83ffff */
.L_x_32:
[C---:B------:R-:W-:Y:S01]  /*2120*/  LEA R3, R11.reuse, UR13, 0x3 ;  /* 0x0000000d0b037c11 */ /* 0x040fe2000f8e18ff */
[----:B------:R-:W-:Y:S01]  /*2130*/  NOP ;  /* 0x0000000000007918 */ /* 0x000fe20000000000 */
[----:B-1----:R-:W-:Y:S02]  /*2140*/  SHF.L.U32 R0, R10, 0x1f, RZ ;  /* 0x0000001f0a007819 */ /* 0x002fe400000006ff */
[----:B------:R-:W-:Y:S02]  /*2150*/  LEA R4, R11, UR13, 0x4 ;  /* 0x0000000d0b047c11 */ /* 0x000fe4000f8e20ff */
[----:B--2-4-:R-:W1:Y:S02]  /*2160*/  SYNCS.PHASECHK.TRANS64.TRYWAIT P0, [R3+URZ+0x70], R0 ;  /* 0x00007000030075a7 */ /* 0x014e6400080011ff */
[----:B-1----:R-:W-:Y:S05]  /*2170*/  @!P0 BRA `(.L_x_39) ;  /* 0x0000005400f08947 */ /* 0x002fea0003800000 */
.L_x_124:
[----:B------:R-:W2:Y:S01]  /*2180*/  LDS.128 R4, [R4+0x100] ;  /* 0x0001000004047984 */ /* 0x000ea20000000c00 */
[----:B------:R-:W-:Y:S01]  /*2190*/  UISETP.GE.AND UP0, UPT, UR42, 0x1, UPT ;  /* 0x000000012a00788c */ /* 0x000fe2000bf06270 */
[----:B------:R-:W-:Y:S01]  /*21a0*/  @!PT LDS RZ, [RZ] ;  /* 0x00000000fffff984 */ /* 0x000fe20000000800 */
[----:B------:R-:W-:Y:S01]  /*21b0*/  @!PT LDS RZ, [RZ] ;  /* 0x00000000fffff984 */ /* 0x000fe20000000800 */
[----:B------:R-:W-:Y:S01]  /*21c0*/  @!PT LDS RZ, [RZ] ;  /* 0x00000000fffff984 */ /* 0x000fe20000000800 */
[----:B------:R-:W-:Y:S01]  /*21d0*/  @!PT LDS RZ, [RZ] ;  /* 0x00000000fffff984 */ /* 0x000fe20000000800 */
[----:B------:R3:W-:Y:S06]  /*21e0*/  MEMBAR.ALL.CTA ;  /* 0x0000000000007992 */ /* 0x0007ec0000008000 */
[----:B---3--:R-:W3:Y:S01]  /*21f0*/  FENCE.VIEW.ASYNC.S ;  /* 0x00000000000073c6 */ /* 0x008ee20000000000 */
[----:B--2---:R-:W-:-:S13]  /*2200*/  LOP3.LUT P0, RZ, R6, 0x1, RZ, 0xc0, !PT ;  /* 0x0000000106ff7812 */ /* 0x004fda000780c0ff */
[----:B---3--:R-:W-:Y:S01]  /*2210*/  VOTEU.ANY UP1, P0 ;  /* 0x0000000000ff7886 */ /* 0x008fe20000020100 */
[----:B------:R-:W-:-:S13]  /*2220*/  PLOP3.LUT P0, PT, PT, PT, UP1, 0x80, 0x8 ;  /* 0x000000000008781c */ /* 0x000fda0003f0f018 */
[----:B-1----:R-:W-:Y:S02]  /*2230*/  @P0 LOP3.LUT R0, R5, 0xffff, RZ, 0xc0, !PT ;  /* 0x0000ffff05000812 */ /* 0x002fe400078ec0ff */
[----:B------:R-:W-:Y:S02]  /*2240*/  @P0 MOV R2, R4 ;  /* 0x0000000400020202 */ /* 0x000fe40000000f00 */
[----:B------:R-:W-:Y:S01]  /*2250*/  @P0 R2UR UR5, R0 ;  /* 0x00000000000502ca */ /* 0x000fe200000e0000 */
[----:B------:R-:W-:Y:S01]  /*2260*/  VIADD R0, R3, 0x80 ;  /* 0x0000008003007836 */ /* 0x000fe20000000000 */
[----:B------:R-:W-:Y:S02]  /*2270*/  @P0 SHF.R.U32.HI R4, RZ, 0x10, R5 ;  /* 0x00000010ff040819 */ /* 0x000fe40000011605 */
[----:B------:R-:W-:Y:S02]  /*2280*/  @P0 R2UR UR6, R2 ;  /* 0x00000000020602ca */ /* 0x000fe400000e0000 */
[----:B------:R-:W-:-:S02]  /*2290*/  PRMT R0, RZ, 0x654, R0 ;  /* 0x00000654ff007816 */ /* 0x000fc40000000000 */
[----:B------:R-:W-:Y:S02]  /*22a0*/  @P0 R2UR UR4, R4 ;  /* 0x00000000040402ca */ /* 0x000fe400000e0000 */
[----:B------:R1:W-:Y:S03]  /*22b0*/  SYNCS.ARRIVE.TRANS64.RED.A1T0 RZ, [R0+URZ], RZ ;  /* 0x000000ff00ff79a7 */ /* 0x0003e600081004ff */
[----:B------:R-:W-:-:S04]  /*22c0*/  @UP1 UMOV UR40, UR5 ;  /* 0x0000000500281c82 */ /* 0x000fc80008000000 */
[----:B------:R-:W-:-:S04]  /*22d0*/  @UP1 UMOV UR41, UR6 ;  /* 0x0000000600291c82 */ /* 0x000fc80008000000 */
[----:B------:R-:W-:Y:S01]  /*22e0*/  @UP1 UMOV UR36, UR4 ;  /* 0x0000000400241c82 */ /* 0x000fe20008000000 */
[----:B------:R-:W-:Y:S05]  /*22f0*/  BRA.U !UP0, `(.L_x_40) ;  /* 0x0000000108d47547 */ /* 0x000fea000b800000 */
[----:B------:R-:W2:Y:S01]  /*2300*/  LDCU.128 UR16, c[0x0][0xb10] ;  /* 0x00016200ff1077ac */ /* 0x000ea20008000c00 */
[----:B------:R-:W3:Y:S01]  /*2310*/  LDCU UR12, c[0x0][0xb20] ;  /* 0x00016400ff0c77ac */ /* 0x000ee20008000800 */
[----:B------:R-:W4:Y:S01]  /*2320*/  LDCU UR20, c[0x0][0xb0c] ;  /* 0x00016180ff1477ac */ /* 0x000f220008000800 */
[----:B------:R-:W1:Y:S01]  /*2330*/  LDCU.64 UR8, c[0x0][0xb28] ;  /* 0x00016500ff0877ac */ /* 0x000e620008000a00 */
[----:B------:R-:W-:Y:S02]  /*2340*/  UISETP.NE.AND UP3, UPT, UR42, 0x1, UPT ;  /* 0x000000012a00788c */ /* 0x000fe4000bf65270 */
[----:B--2---:R-:W-:Y:S02]  /*2350*/  UIMAD.WIDE.U32 UR6, UR43, UR19, URZ ;  /* 0x000000132b0672a5 */ /* 0x004fe4000f8e00ff */
[----:B------:R-:W-:Y:S02]  /*2360*/  UIMAD.WIDE.U32 UR4, UR44, UR16, URZ ;  /* 0x000000102c0472a5 */ /* 0x000fe4000f8e00ff */
[----:B------:R-:W-:-:S02]  /*2370*/  UISETP.NE.AND UP0, UPT, UR18, 0x1, UPT ;  /* 0x000000011200788c */ /* 0x000fc4000bf05270 */
[----:B------:R-:W-:Y:S01]  /*2380*/  UIMAD.WIDE.U32 UR24, UR40, UR19, URZ ;  /* 0x00000013281872a5 */ /* 0x000fe2000f8e00ff */
[----:B------:R-:W-:Y:S02]  /*2390*/  UMOV UR6, UR7 ;  /* 0x0000000700067c82 */ /* 0x000fe40008000000 */
[----:B------:R-:W-:Y:S01]  /*23a0*/  UMOV UR4, UR5 ;  /* 0x0000000500047c82 */ /* 0x000fe20008000000 */
[----:B---3--:R-:W-:Y:S02]  /*23b0*/  USHF.R.U32.HI UR6, URZ, UR12, UR6 ;  /* 0x0000000cff067299 */ /* 0x008fe40008011606 */
[----:B----4-:R-:W-:Y:S02]  /*23c0*/  UISETP.NE.AND UP2, UPT, UR20, 0x1, UPT ;  /* 0x000000011400788c */ /* 0x010fe4000bf45270 */
[----:B------:R-:W-:Y:S02]  /*23d0*/  USHF.R.U32.HI UR4, URZ, UR17, UR4 ;  /* 0x00000011ff047299 */ /* 0x000fe40008011604 */
[----:B------:R-:W-:-:S02]  /*23e0*/  USEL UR5, UR43, UR6, !UP0 ;  /* 0x000000062b057287 */ /* 0x000fc4000c000000 */
[----:B------:R-:W-:Y:S02]  /*23f0*/  USEL UR6, UR44, UR4, !UP2 ;  /* 0x000000042c067287 */ /* 0x000fe4000d000000 */
[----:B-1----:R-:W-:Y:S01]  /*2400*/  UIMAD.WIDE.U32 UR10, UR5, UR8, URZ ;  /* 0x00000008050a72a5 */ /* 0x002fe2000f8e00ff */
[----:B------:R-:W-:Y:S01]  /*2410*/  UMOV UR4, UR25 ;  /* 0x0000001900047c82 */ /* 0x000fe20008000000 */
[----:B------:R-:W-:Y:S02]  /*2420*/  UIMAD.WIDE.U32 UR14, UR41, UR16, URZ ;  /* 0x00000010290e72a5 */ /* 0x000fe4000f8e00ff */
[----:B------:R-:W-:-:S03]  /*2430*/  UIMAD.WIDE.U32 UR24, UR6, UR8, URZ ;  /* 0x00000008061872a5 */ /* 0x000fc6000f8e00ff */
[----:B------:R-:W-:Y:S01]  /*2440*/  UMOV UR10, UR11 ;  /* 0x0000000b000a7c82 */ /* 0x000fe20008000000 */
[----:B------:R-:W-:Y:S02]  /*2450*/  USHF.R.U32.HI UR4, URZ, UR12, UR4 ;  /* 0x0000000cff047299 */ /* 0x000fe40008011604 */
[----:B------:R-:W-:Y:S01]  /*2460*/  @UP3 USHF.R.U32.HI UR5, URZ, UR9, UR10 ;  /* 0x00000009ff053299 */ /* 0x000fe2000801160a */
[----:B------:R-:W-:Y:S01]  /*2470*/  UMOV UR14, UR15 ;  /* 0x0000000f000e7c82 */ /* 0x000fe20008000000 */
[----:B------:R-:W-:Y:S01]  /*2480*/  UMOV UR24, UR25 ;  /* 0x0000001900187c82 */ /* 0x000fe20008000000 */
[----:B------:R-:W-:Y:S02]  /*2490*/  USHF.R.U32.HI UR17, URZ, UR17, UR14 ;  /* 0x00000011ff117299 */ /* 0x000fe4000801160e */
[----:B------:R-:W-:Y:S02]  /*24a0*/  USEL UR4, UR40, UR4, !UP0 ;  /* 0x0000000428047287 */ /* 0x000fe4000c000000 */
[----:B------:R-:W-:-:S02]  /*24b0*/  @UP3 USHF.R.U32.HI UR6, URZ, UR9, UR24 ;  /* 0x00000009ff063299 */ /* 0x000fc40008011618 */
[----:B------:R-:W-:Y:S02]  /*24c0*/  UIMAD UR7, UR42, UR5, URZ ;  /* 0x000000052a0772a4 */ /* 0x000fe4000f8e02ff */
[----:B------:R-:W-:Y:S02]  /*24d0*/  USEL UR5, UR41, UR17, !UP2 ;  /* 0x0000001129057287 */ /* 0x000fe4000d000000 */
[----:B------:R-:W-:Y:S02]  /*24e0*/  UIMAD UR10, UR42, UR6, URZ ;  /* 0x000000062a0a72a4 */ /* 0x000fe4000f8e02ff */
[----:B------:R-:W-:Y:S02]  /*24f0*/  UISETP.GE.AND UP0, UPT, UR4, UR7, UPT ;  /* 0x000000070400728c */ /* 0x000fe4000bf06270 */
[----:B------:R-:W-:Y:S02]  /*2500*/  UIMAD.WIDE.U32 UR14, UR4, UR8, URZ ;  /* 0x00000008040e72a5 */ /* 0x000fe4000f8e00ff */
[----:B------:R-:W-:-:S02]  /*2510*/  UISETP.GE.OR UP0, UPT, UR5, UR10, UP0 ;  /* 0x0000000a0500728c */ /* 0x000fc40008706670 */
[----:B------:R-:W-:Y:S02]  /*2520*/  UIMAD.WIDE.U32 UR10, UR5, UR8, URZ ;  /* 0x00000008050a72a5 */ /* 0x000fe4000f8e00ff */
[----:B------:R-:W-:Y:S01]  /*2530*/  UIADD3 UR12, UPT, UPT, -UR4, URZ, URZ ;  /* 0x000000ff040c7290 */ /* 0x000fe2000fffe1ff */
[----:B------:R-:W-:Y:S01]  /*2540*/  UMOV UR8, UR15 ;  /* 0x0000000f00087c82 */ /* 0x000fe20008000000 */
[----:B------:R-:W-:Y:S02]  /*2550*/  UIADD3 UR10, UPT, UPT, -UR5, URZ, URZ ;  /* 0x000000ff050a7290 */ /* 0x000fe4000fffe1ff */
[----:B------:R-:W-:-:S03]  /*2560*/  USHF.R.U32.HI UR8, URZ, UR9, UR8 ;  /* 0x00000009ff087299 */ /* 0x000fc60008011608 */
[----:B------:R-:W-:Y:S01]  /*2570*/  @!UP0 UMOV UR7, UR11 ;  /* 0x0000000b00078c82 */ /* 0x000fe20008000000 */
[----:B------:R-:W-:Y:S02]  /*2580*/  UIMAD UR12, UR18, UR12, UR40 ;  /* 0x0000000c120c72a4 */ /* 0x000fe4000f8e0228 */
[----:B------:R-:W-:Y:S02]  /*2590*/  USEL UR8, UR4, UR8, !UP3 ;  /* 0x0000000804087287 */ /* 0x000fe4000d800000 */
[----:B------:R-:W-:Y:S02]  /*25a0*/  @!UP0 USHF.R.U32.HI UR7, URZ, UR9, UR7 ;  /* 0x00000009ff078299 */ /* 0x000fe40008011607 */
[----:B------:R-:W-:Y:S02]  /*25b0*/  UIADD3 UR9, UPT, UPT, -UR8, URZ, URZ ;  /* 0x000000ff08097290 */ /* 0x000fe4000fffe1ff */
[----:B------:R-:W-:Y:S02]  /*25c0*/  @!UP0 USEL UR7, UR5, UR7, !UP3 ;  /* 0x0000000705078287 */ /* 0x000fe4000d800000 */
[----:B------:R-:W-:-:S02]  /*25d0*/  UIMAD UR9, UR42, UR9, UR4 ;  /* 0x000000092a0972a4 */ /* 0x000fc4000f8e0204 */
[----:B------:R-:W-:Y:S02]  /*25e0*/  @!UP0 UIADD3 UR8, UPT, UPT, UR8, -UR7, URZ ;  /* 0x8000000708088290 */ /* 0x000fe4000fffe0ff */
[----:B------:R-:W-:Y:S02]  /*25f0*/  @!UP0 UIMAD UR7, UR9, UR6, UR7 ;  /* 0x00000006090782a4 */ /* 0x000fe4000f8e0207 */
[----:B------:R-:W-:Y:S02]  /*2600*/  @!UP0 UIMAD UR4, UR42, UR8, UR5 ;  /* 0x000000082a0482a4 */ /* 0x000fe4000f8e0205 */
[----:B------:R-:W-:Y:S02]  /*2610*/  UIMAD UR6, UR20, UR10, UR41 ;  /* 0x0000000a140672a4 */ /* 0x000fe4000f8e0229 */
[----:B------:R-:W-:Y:S01]  /*2620*/  UIMAD UR40, UR4, UR18, UR12 ;  /* 0x00000012042872a4 */ /* 0x000fe2000f8e020c */
[----:B------:R-:W-:Y:S02]  /*2630*/  @!UP0 UMOV UR5, UR7 ;  /* 0x0000000700058c82 */ /* 0x000fe40008000000 */
[----:B------:R-:W-:-:S12]  /*2640*/  UIMAD UR41, UR5, UR20, UR6 ;  /* 0x00000014052972a4 */ /* 0x000fd8000f8e0206 */
.L_x_40:
[----:B------:R-:W2:Y:S02]  /*2650*/  LDCU UR4, c[0x0][0xb30] ;  /* 0x00016600ff0477ac */ /* 0x000ea40008000800 */
[----:B--2---:R-:W-:-:S09]  /*2660*/  UISETP.NE.AND UP0, UPT, UR4, 0x1, UPT ;  /* 0x000000010400788c */ /* 0x004fd2000bf05270 */
[----:B------:R-:W-:Y:S05]  /*2670*/  BRA.U UP0, `(.L_x_41) ;  /* 0x0000000100447547 */ /* 0x000fea000b800000 */
[----:B------:R-:W2:Y:S01]  /*2680*/  LDCU.128 UR8, c[0x0][0xb10] ;  /* 0x00016200ff0877ac */ /* 0x000ea20008000c00 */
[----:B------:R-:W3:Y:S01]  /*2690*/  LDCU UR12, c[0x0][0xb0c] ;  /* 0x00016180ff0c77ac */ /* 0x000ee20008000800 */
[----:B------:R-:W4:Y:S01]  /*26a0*/  LDCU UR14, c[0x0][0xb20] ;  /* 0x00016400ff0e77ac */ /* 0x000f220008000800 */
[----:B--2---:R-:W-:Y:S02]  /*26b0*/  UIMAD.WIDE.U32 UR6, UR41, UR8, URZ ;  /* 0x00000008290672a5 */ /* 0x004fe4000f8e00ff */
[----:B------:R-:W-:Y:S02]  /*26c0*/  UIMAD.WIDE.U32 UR4, UR40, UR11, URZ ;  /* 0x0000000b280472a5 */ /* 0x000fe4000f8e00ff */
[----:B---3--:R-:W-:Y:S02]  /*26d0*/  UISETP.NE.AND UP2, UPT, UR12, 0x1, UPT ;  /* 0x000000010c00788c */ /* 0x008fe4000bf45270 */
[----:B------:R-:W-:Y:S01]  /*26e0*/  UISETP.NE.AND UP0, UPT, UR10, 0x1, UPT ;  /* 0x000000010a00788c */ /* 0x000fe2000bf05270 */
[----:B------:R-:W-:-:S02]  /*26f0*/  UMOV UR6, UR7 ;  /* 0x0000000700067c82 */ /* 0x000fc40008000000 */
[----:B------:R-:W-:Y:S01]  /*2700*/  UMOV UR4, UR5 ;  /* 0x0000000500047c82 */ /* 0x000fe20008000000 */
[----:B------:R-:W-:Y:S02]  /*2710*/  USHF.R.U32.HI UR9, URZ, UR9, UR6 ;  /* 0x00000009ff097299 */ /* 0x000fe40008011606 */
[----:B----4-:R-:W-:Y:S02]  /*2720*/  USHF.R.U32.HI UR4, URZ, UR14, UR4 ;  /* 0x0000000eff047299 */ /* 0x010fe40008011604 */
[----:B------:R-:W-:Y:S02]  /*2730*/  USEL UR5, UR41, UR9, !UP2 ;  /* 0x0000000929057287 */ /* 0x000fe4000d000000 */
[----:B------:R-:W-:-:S04]  /*2740*/  USEL UR4, UR40, UR4, !UP0 ;  /* 0x0000000428047287 */ /* 0x000fc8000c000000 */
[----:B------:R-:W-:Y:S02]  /*2750*/  UIADD3 UR6, UPT, UPT, UR5, -UR4, URZ ;  /* 0x8000000405067290 */ /* 0x000fe4000fffe0ff */
[----:B------:R-:W-:Y:S02]  /*2760*/  UIADD3 UR4, UPT, UPT, -UR5, UR4, URZ ;  /* 0x0000000405047290 */ /* 0x000fe4000fffe1ff */
[----:B------:R-:W-:Y:S02]  /*2770*/  UIMAD UR40, UR6, UR10, UR40 ;  /* 0x0000000a062872a4 */ /* 0x000fe4000f8e0228 */
[----:B------:R-:W-:-:S12]  /*2780*/  UIMAD UR41, UR4, UR12, UR41 ;  /* 0x0000000c042972a4 */ /* 0x000fd8000f8e0229 */
.L_x_41:
[----:B------:R-:W-:Y:S01]  /*2790*/  VIADD R11, R11, 0x1 ;  /* 0x000000010b0b7836 */ /* 0x000fe20000000000 */
[----:B------:R-:W-:Y:S02]  /*27a0*/  R2UR UR5, R48 ;  /* 0x00000000300572ca */ /* 0x000fe400000e0000 */
[----:B------:R-:W-:Y:S02]  /*27b0*/  R2UR UR4, R47 ;  /* 0x000000002f0472ca */ /* 0x000fe400000e0000 */
[C---:B------:R-:W-:Y:S02]  /*27c0*/  ISETP.NE.AND P0, PT, R11.reuse, 0x2, PT ;  /* 0x000000020b00780c */ /* 0x040fe40003f05270 */
[----:B------:R-:W-:Y:S02]  /*27d0*/  PLOP3.LUT P1, PT, PT, PT, PT, 0x80, 0x8 ;  /* 0x000000000008781c */ /* 0x000fe40003f2f070 */
[----:B-1----:R-:W-:Y:S02]  /*27e0*/  SEL R0, RZ, 0x1, P0 ;  /* 0x00000001ff007807 */ /* 0x002fe40000000000 */
[----:B------:R-:W-:-:S02]  /*27f0*/  SEL R11, R11, RZ, P0 ;  /* 0x000000ff0b0b7207 */ /* 0x000fc40000000000 */
[----:B------:R-:W-:Y:S01]  /*2800*/  LOP3.LUT R10, R10, R0, RZ, 0x3c, !PT ;  /* 0x000000000a0a7212 */ /* 0x000fe200078e3cff */
[----:B------:R-:W-:Y:S02]  /*2810*/  UIADD3 UR26, UPT, UPT, UR41, UR5, URZ ;  /* 0x00000005291a7290 */ /* 0x000fe4000fffe0ff */
[----:B------:R-:W-:Y:S01]  /*2820*/  UIADD3 UR27, UPT, UPT, UR40, UR4, URZ ;  /* 0x00000004281b7290 */ /* 0x000fe2000fffe0ff */
[----:B------:R-:W-:Y:S11]  /*2830*/  BRA.U UP1, `(.L_x_42) ;  /* 0xffffffed01dc7547 */ /* 0x000ff6000b83ffff */
[----:B------:R-:W-:Y:S01]  /*2840*/  UIADD3 UR13, UPT, UPT, UR13, 0x18, URZ ;  /* 0x000000180d0d7890 */ /* 0x000fe2000fffe0ff */
[----:B------:R-:W-:-:S03]  /*2850*/  SHF.L.U32 R2, R12, 0x1f, RZ ;  /* 0x0000001f0c027819 */ /* 0x000fc600000006ff */
[----:B------:R-:W-:-:S09]  /*2860*/  ULEA UR4, UR21, UR13, 0x3 ;  /* 0x0000000d15047291 */ /* 0x000fd2000f8e18ff */
[----:B------:R-:W1:Y:S02]  /*2870*/  SYNCS.PHASECHK.TRANS64.TRYWAIT P0, [UR4], R2 ;  /* 0x00000002ff0075a7 */ /* 0x000e640008001104 */
[----:B-1----:R-:W-:Y:S05]  /*2880*/  @!P0 BRA `(.L_x_43) ;  /* 0x0000005000408947 */ /* 0x002fea0003800000 */
.L_x_126:
[----:B------:R-:W-:-:S04]  /*2890*/  UIADD3 UR4, UPT, UPT, UR21, 0x1, URZ ;  /* 0x0000000115047890 */ /* 0x000fc8000fffe0ff */
[----:B------:R-:W-:-:S04]  /*28a0*/  UISETP.NE.AND UP0, UPT, UR4, 0x3, UPT ;  /* 0x000000030400788c */ /* 0x000fc8000bf05270 */
[----:B------:R-:W-:Y:S02]  /*28b0*/  USEL UR6, URZ, 0x1, UP0 ;  /* 0x00000001ff067887 */ /* 0x000fe40008000000 */
[----:B------:R-:W-:-:S04]  /*28c0*/  USEL UR4, UR4, URZ, UP0 ;  /* 0x000000ff04047287 */ /* 0x000fc80008000000 */
[----:B------:R-:W-:Y:S01]  /*28d0*/  ULEA UR5, UR4, UR13, 0x3 ;  /* 0x0000000d04057291 */ /* 0x000fe2000f8e18ff */
[----:B------:R-:W-:-:S04]  /*28e0*/  LOP3.LUT R12, R12, UR6, RZ, 0x3c, !PT ;  /* 0x000000060c0c7c12 */ /* 0x000fc8000f8e3cff */
[----:B-1----:R-:W-:-:S04]  /*28f0*/  SHF.L.U32 R2, R12, 0x1f, RZ ;  /* 0x0000001f0c027819 */ /* 0x002fc800000006ff */
[----:B------:R-:W1:Y:S02]  /*2900*/  SYNCS.PHASECHK.TRANS64.TRYWAIT P0, [UR5], R2 ;  /* 0x00000002ff0075a7 */ /* 0x000e640008001105 */
[----:B-1----:R-:W-:Y:S05]  /*2910*/  @!P0 BRA `(.L_x_44) ;  /* 0x0000005000348947 */ /* 0x002fea0003800000 */
.L_x_128:
[----:B------:R-:W-:-:S04]  /*2920*/  UIADD3 UR4, UPT, UPT, UR4, 0x1, URZ ;  /* 0x0000000104047890 */ /* 0x000fc8000fffe0ff */
[----:B------:R-:W-:-:S04]  /*2930*/  UISETP.NE.AND UP0, UPT, UR4, 0x3, UPT ;  /* 0x000000030400788c */ /* 0x000fc8000bf05270 */
[----:B------:R-:W-:Y:S02]  /*2940*/  USEL UR5, URZ, 0x1, UP0 ;  /* 0x00000001ff057887 */ /* 0x000fe40008000000 */
[----:B------:R-:W-:-:S04]  /*2950*/  USEL UR4, UR4, URZ, UP0 ;  /* 0x000000ff04047287 */ /* 0x000fc80008000000 */
[----:B------:R-:W-:Y:S01]  /*2960*/  ULEA UR4, UR4, UR13, 0x3 ;  /* 0x0000000d04047291 */ /* 0x000fe2000f8e18ff */
[----:B-1----:R-:W-:-:S04]  /*2970*/  LOP3.LUT R2, R12, UR5, RZ, 0x3c, !PT ;  /* 0x000000050c027c12 */ /* 0x002fc8000f8e3cff */
[----:B------:R-:W-:Y:S01]  /*2980*/  SHF.L.U32 R2, R2, 0x1f, RZ ;  /* 0x0000001f02027819 */ /* 0x000fe200000006ff */
[----:B------:R-:W-:-:S07]  /*2990*/  IMAD.U32 R0, RZ, RZ, UR4 ;  /* 0x00000004ff007e24 */ /* 0x000fce000f8e00ff */
.L_x_45:
[----:B-1----:R1:W2:Y:S02]  /*29a0*/  SYNCS.PHASECHK.TRANS64.TRYWAIT P0, [R0+URZ], R2 ;  /* 0x00000002000075a7 */ /* 0x0022a400080011ff */
[----:B--2---:R-:W-:Y:S05]  /*29b0*/  @!P0 NANOSLEEP.SYNCS 0x989680 ;  /* 0x009896800000895d */ /* 0x004fea0003900000 */
[----:B------:R-:W2:Y:S02]  /*29c0*/  @!P0 SYNCS.PHASECHK.TRANS64 P0, [R0+URZ], R2 ;  /* 0x00000002000085a7 */ /* 0x000ea400080010ff */
[----:B--2---:R-:W-:Y:S05]  /*29d0*/  @P0 EXIT ;  /* 0x000000000000094d */ /* 0x004fea0003800000 */
[----:B------:R-:W-:Y:S05]  /*29e0*/  BRA `(.L_x_45) ;  /* 0xfffffffc00ec7947 */ /* 0x000fea000383ffff */
.L_x_22:
[----:B------:R-:W-:-:S04]  /*29f0*/  UISETP.NE.AND UP0, UPT, UR54, URZ, UPT ;  /* 0x000000ff3600728c */ /* 0x000fc8000bf05270 */
[----:B------:R-:W-:-:S09]  /*2a00*/  UISETP.NE.OR UP0, UPT, UR18, 0x1, UP0 ;  /* 0x000000011200788c */ /* 0x000fd20008705670 */
[----:B------:R-:W-:Y:S05]  /*2a10*/  BRA.U UP0, `(.L_x_46) ;  /* 0x0000000500487547 */ /* 0x000fea000b800000 */
[----:B------:R-:W-:Y:S01]  /*2a20*/  ISETP.GE.U32.AND P2, PT, R0, 0x2, PT ;  /* 0x000000020000780c */ /* 0x000fe20003f46070 */
[----:B------:R-:W-:Y:S01]  /*2a30*/  IMAD.MOV.U32 R12, RZ, RZ, 0x1 ;  /* 0x00000001ff0c7424 */ /* 0x000fe200078e00ff */
[----:B------:R-:W-:Y:S02]  /*2a40*/  CS2R R10, SRZ ;  /* 0x00000000000a7805 */ /* 0x000fe4000001ff00 */
[----:B------:R-:W-:Y:S01]  /*2a50*/  CS2R R8, SRZ ;  /* 0x0000000000087805 */ /* 0x000fe2000001ff00 */
[----:B------:R-:W-:Y:S01]  /*2a60*/  UMOV UR6, 0x400 ;  /* 0x0000040000067882 */ /* 0x000fe20000000000 */
[----:B------:R-:W-:Y:S01]  /*2a70*/  UMOV UR5, URZ ;  /* 0x000000ff00057c82 */ /* 0x000fe20008000000 */
[----:B------:R-:W-:-:S12]  /*2a80*/  ULEA UR6, UR54, UR6, 0x18 ;  /* 0x0000000636067291 */ /* 0x000fd8000f8ec0ff */
.L_x_50:
[----:B------:R-:W-:Y:S02]  /*2a90*/  LEA R2, R8, UR6, 0x3 ;  /* 0x0000000608027c11 */ /* 0x000fe4000f8e18ff */
[----:B------:R-:W-:-:S03]  /*2aa0*/  SHF.L.U32 R4, R9, 0x1f, RZ ;  /* 0x0000001f09047819 */ /* 0x000fc600000006ff */
[----:B------:R-:W-:Y:S01]  /*2ab0*/  VIADD R5, R2, 0xe0 ;  /* 0x000000e002057836 */ /* 0x000fe20000000000 */
[----:B------:R-:W2:Y:S02]  /*2ac0*/  SYNCS.PHASECHK.TRANS64.TRYWAIT P0, [R2+URZ+0xd0], R4 ;  /* 0x0000d004020075a7 */ /* 0x000ea400080011ff */
[----:B--2---:R-:W-:Y:S05]  /*2ad0*/  @!P0 BRA `(.L_x_47) ;  /* 0x0000004c00dc8947 */ /* 0x004fea0003800000 */
.L_x_129:
[----:B------:R-:W-:Y:S01]  /*2ae0*/  ULEA UR4, UR5, UR6, 0x3 ;  /* 0x0000000605047291 */ /* 0x000fe2000f8e18ff */
[----:B--2---:R-:W-:Y:S01]  /*2af0*/  PRMT R2, RZ, 0x654, R5 ;  /* 0x00000654ff027816 */ /* 0x004fe20000000005 */
[----:B------:R-:W-:Y:S01]  /*2b00*/  @!P2 IMAD.MOV.U32 R4, RZ, RZ, 0x10 ;  /* 0x00000010ff04a424 */ /* 0x000fe200078e00ff */
[----:B------:R-:W-:Y:S01]  /*2b10*/  SHF.L.U32 R5, R12, 0x1f, RZ ;  /* 0x0000001f0c057819 */ /* 0x000fe200000006ff */
[----:B------:R-:W-:Y:S01]  /*2b20*/  UIADD3 UR7, UPT, UPT, UR4, 0x70, URZ ;  /* 0x0000007004077890 */ /* 0x000fe2000fffe0ff */
[----:B------:R2:W-:Y:S05]  /*2b30*/  SYNCS.ARRIVE.TRANS64.RED.A1T0 RZ, [R2+URZ], RZ ;  /* 0x000000ff02ff79a7 */ /* 0x0005ea00081004ff */
[----:B------:R-:W-:Y:S01]  /*2b40*/  IMAD.U32 R6, RZ, RZ, UR7 ;  /* 0x00000007ff067e24 */ /* 0x000fe2000f8e00ff */
[----:B------:R-:W3:Y:S04]  /*2b50*/  SYNCS.PHASECHK.TRANS64.TRYWAIT P0, [UR4+0x80], R5 ;  /* 0x00008005ff0075a7 */ /* 0x000ee80008001104 */
[----:B------:R-:W-:Y:S01]  /*2b60*/  PRMT R6, R0, 0x654, R6 ;  /* 0x0000065400067816 */ /* 0x000fe20000000006 */
[----:B--23--:R-:W-:Y:S06]  /*2b70*/  @!P0 BRA `(.L_x_48) ;  /* 0x0000004c00c88947 */ /* 0x00cfec0003800000 */
.L_x_131:
[----:B------:R-:W-:Y:S01]  /*2b80*/  ULEA UR8, UR5, UR6, 0x4 ;  /* 0x0000000605087291 */ /* 0x000fe2000f8e20ff */
[----:B------:R-:W-:Y:S01]  /*2b90*/  SEL R3, R6, R3, !P2 ;  /* 0x0000000306037207 */ /* 0x000fe20005000000 */
[----:B------:R-:W-:Y:S01]  /*2ba0*/  UIADD3 UR9, UPT, UPT, UR4, 0x70, URZ ;  /* 0x0000007004097890 */ /* 0x000fe2000fffe0ff */
[----:B--2---:R-:W-:Y:S01]  /*2bb0*/  LEA R2, R11, UR6, 0x3 ;  /* 0x000000060b027c11 */ /* 0x004fe2000f8e18ff */
[----:B------:R-:W-:Y:S01]  /*2bc0*/  UIADD3 UR8, UPT, UPT, UR8, 0x100, URZ ;  /* 0x0000010008087890 */ /* 0x000fe2000fffe0ff */
[----:B------:R2:W-:Y:S01]  /*2bd0*/  @!P2 SYNCS.ARRIVE.TRANS64.RED RZ, [R3+URZ], R4 ;  /* 0x0000000403ffa9a7 */ /* 0x0005e200080004ff */
[----:B------:R-:W-:Y:S01]  /*2be0*/  UIADD3 UR4, UPT, UPT, UR5, 0x1, URZ ;  /* 0x0000000105047890 */ /* 0x000fe2000fffe0ff */
[----:B------:R-:W-:-:S03]  /*2bf0*/  VIADD R8, R8, 0x1 ;  /* 0x0000000108087836 */ /* 0x000fc60000000000 */
[----:B------:R-:W-:Y:S02]  /*2c00*/  UISETP.NE.AND UP0, UPT, UR4, 0x2, UPT ;  /* 0x000000020400788c */ /* 0x000fe4000bf05270 */
[----:B------:R-:W-:Y:S01]  /*2c10*/  ISETP.NE.AND P0, PT, R8, 0x2, PT ;  /* 0x000000020800780c */ /* 0x000fe20003f05270 */
[----:B------:R-:W-:Y:S06]  /*2c20*/  UGETNEXTWORKID.BROADCAST [UR8], [UR9] ;  /* 0x00000000080073ca */ /* 0x000fec0008000100 */
[----:B------:R-:W-:Y:S02]  /*2c30*/  USEL UR7, URZ, 0x1, UP0 ;  /* 0x00000001ff077887 */ /* 0x000fe40008000000 */
[----:B------:R-:W-:-:S04]  /*2c40*/  USEL UR5, UR4, URZ, UP0 ;  /* 0x000000ff04057287 */ /* 0x000fc80008000000 */
[----:B------:R-:W-:Y:S02]  /*2c50*/  LOP3.LUT R12, R12, UR7, RZ, 0x3c, !PT ;  /* 0x000000070c0c7c12 */ /* 0x000fe4000f8e3cff */
[----:B--2---:R-:W-:-:S04]  /*2c60*/  SHF.L.U32 R4, R10, 0x1f, RZ ;  /* 0x0000001f0a047819 */ /* 0x004fc800000006ff */
[----:B------:R-:W2:Y:S02]  /*2c70*/  SYNCS.PHASECHK.TRANS64.TRYWAIT P1, [R2+URZ+0x70], R4 ;  /* 0x00007004020075a7 */ /* 0x000ea400080211ff */
[----:B--2---:R-:W-:Y:S05]  /*2c80*/  @!P1 BRA `(.L_x_49) ;  /* 0x0000004c009c9947 */ /* 0x004fea0003800000 */
.L_x_132:
[C---:B--2---:R-:W-:Y:S01]  /*2c90*/  LEA R4, R11.reuse, UR6, 0x4 ;  /* 0x000000060b047c11 */ /* 0x044fe2000f8e20ff */
[----:B------:R-:W-:Y:S01]  /*2ca0*/  VIADD R2, R2, 0x80 ;  /* 0x0000008002027836 */ /* 0x000fe20000000000 */
[----:B------:R-:W-:Y:S01]  /*2cb0*/  SEL R8, R8, RZ, P0 ;  /* 0x000000ff08087207 */ /* 0x000fe20000000000 */
[----:B------:R-:W-:-:S03]  /*2cc0*/  VIADD R11, R11, 0x1 ;  /* 0x000000010b0b7836 */ /* 0x000fc60000000000 */
[----:B------:R-:W2:Y:S01]  /*2cd0*/  LDS.128 R4, [R4+0x100] ;  /* 0x0001000004047984 */ /* 0x000ea20000000c00 */
[----:B------:R-:W-:Y:S02]  /*2ce0*/  PRMT R2, RZ, 0x654, R2 ;  /* 0x00000654ff027816 */ /* 0x000fe40000000002 */
[C---:B------:R-:W-:Y:S01]  /*2cf0*/  ISETP.NE.AND P1, PT, R11.reuse, 0x2, PT ;  /* 0x000000020b00780c */ /* 0x040fe20003f25270 */
[----:B------:R-:W-:Y:S01]  /*2d00*/  @!PT LDS RZ, [RZ] ;  /* 0x00000000fffff984 */ /* 0x000fe20000000800 */
[----:B------:R-:W-:Y:S01]  /*2d10*/  @!PT LDS RZ, [RZ] ;  /* 0x00000000fffff984 */ /* 0x000fe20000000800 */
[----:B------:R-:W-:Y:S01]  /*2d20*/  @!PT LDS RZ, [RZ] ;  /* 0x00000000fffff984 */ /* 0x000fe20000000800 */
[----:B------:R-:W-:Y:S01]  /*2d30*/  @!PT LDS RZ, [RZ] ;  /* 0x00000000fffff984 */ /* 0x000fe20000000800 */
[----:B------:R3:W-:Y:S06]  /*2d40*/  MEMBAR.ALL.CTA ;  /* 0x0000000000007992 */ /* 0x0007ec0000008000 */
[----:B---3--:R-:W3:Y:S01]  /*2d50*/  FENCE.VIEW.ASYNC.S ;  /* 0x00000000000073c6 */ /* 0x008ee20000000000 */
[----:B------:R-:W-:Y:S01]  /*2d60*/  SEL R11, R11, RZ, P1 ;  /* 0x000000ff0b0b7207 */ /* 0x000fe20000800000 */
[----:B---3--:R3:W-:Y:S01]  /*2d70*/  SYNCS.ARRIVE.TRANS64.RED.A1T0 RZ, [R2+URZ], RZ ;  /* 0x000000ff02ff79a7 */ /* 0x0087e200081004ff */
[----:B--2---:R-:W-:-:S02]  /*2d80*/  LOP3.LUT P3, RZ, R6, 0x1, RZ, 0xc0, !PT ;  /* 0x0000000106ff7812 */ /* 0x004fc4000786c0ff */
[----:B------:R-:W-:-:S04]  /*2d90*/  SEL R4, RZ, 0x1, P1 ;  /* 0x00000001ff047807 */ /* 0x000fc80000800000 */
[----:B------:R-:W-:Y:S02]  /*2da0*/  LOP3.LUT R10, R10, R4, RZ, 0x3c, !PT ;  /* 0x000000040a0a7212 */ /* 0x000fe400078e3cff */
[----:B---3--:R-:W-:-:S04]  /*2db0*/  SEL R2, RZ, 0x1, P0 ;  /* 0x00000001ff027807 */ /* 0x008fc80000000000 */
[----:B------:R-:W-:Y:S01]  /*2dc0*/  LOP3.LUT R9, R9, R2, RZ, 0x3c, !PT ;  /* 0x0000000209097212 */ /* 0x000fe200078e3cff */
[----:B------:R-:W-:Y:S06]  /*2dd0*/  @P3 BRA `(.L_x_50) ;  /* 0xfffffffc002c3947 */ /* 0x000fec000383ffff */
[----:B------:R-:W-:Y:S01]  /*2de0*/  ULEA UR4, UR5, UR6, 0x3 ;  /* 0x0000000605047291 */ /* 0x000fe2000f8e18ff */
[----:B------:R-:W-:-:S08]  /*2df0*/  SHF.L.U32 R2, R12, 0x1f, RZ ;  /* 0x0000001f0c027819 */ /* 0x000fd000000006ff */
[----:B------:R-:W2:Y:S02]  /*2e00*/  SYNCS.PHASECHK.TRANS64 P0, [UR4+0x80], R2 ;  /* 0x00008002ff0075a7 */ /* 0x000ea40008001004 */
[----:B--2---:R-:W-:Y:S05]  /*2e10*/  @P0 BRA `(.L_x_51) ;  /* 0x0000000000080947 */ /* 0x004fea0003800000 */
[----:B------:R-:W2:Y:S02]  /*2e20*/  SYNCS.PHASECHK.TRANS64.TRYWAIT P0, [UR4+0x80], R2 ;  /* 0x00008002ff0075a7 */ /* 0x000ea40008001104 */
[----:B--2---:R-:W-:Y:S05]  /*2e30*/  @!P0 BRA `(.L_x_52) ;  /* 0x0000004c00448947 */ /* 0x004fea0003800000 */
.L_x_51:
[----:B------:R-:W-:-:S04]  /*2e40*/  UIADD3 UR7, UPT, UPT, UR5, 0x1, URZ ;  /* 0x0000000105077890 */ /* 0x000fc8000fffe0ff */
[----:B------:R-:W-:-:S04]  /*2e50*/  UISETP.NE.AND UP0, UPT, UR7, 0x2, UPT ;  /* 0x000000020700788c */ /* 0x000fc8000bf05270 */
[----:B------:R-:W-:Y:S02]  /*2e60*/  USEL UR8, URZ, 0x1, UP0 ;  /* 0x00000001ff087887 */ /* 0x000fe40008000000 */
[----:B------:R-:W-:-:S04]  /*2e70*/  USEL UR7, UR7, URZ, UP0 ;  /* 0x000000ff07077287 */ /* 0x000fc80008000000 */
[----:B------:R-:W-:Y:S01]  /*2e80*/  ULEA UR7, UR7, UR6, 0x3 ;  /* 0x0000000607077291 */ /* 0x000fe2000f8e18ff */
[----:B--2---:R-:W-:-:S04]  /*2e90*/  LOP3.LUT R2, R12, UR8, RZ, 0x3c, !PT ;  /* 0x000000080c027c12 */ /* 0x004fc8000f8e3cff */
[----:B------:R-:W-:-:S04]  /*2ea0*/  SHF.L.U32 R0, R2, 0x1f, RZ ;  /* 0x0000001f02007819 */ /* 0x000fc800000006ff */
[----:B------:R-:W2:Y:S02]  /*2eb0*/  SYNCS.PHASECHK.TRANS64 P0, [UR7+0x80], R0 ;  /* 0x00008000ff0075a7 */ /* 0x000ea40008001007 */
[----:B-12---:R-:W-:Y:S05]  /*2ec0*/  @P0 EXIT ;  /* 0x000000000000094d */ /* 0x006fea0003800000 */
[----:B------:R-:W-:Y:S02]  /*2ed0*/  SHF.L.U32 R2, R2, 0x1f, RZ ;  /* 0x0000001f02027819 */ /* 0x000fe400000006ff */
[----:B------:R-:W-:-:S07]  /*2ee0*/  MOV R0, UR7 ;  /* 0x0000000700007c02 */ /* 0x000fce0008000f00 */
.L_x_53:
[----:B-1----:R1:W2:Y:S02]  /*2ef0*/  SYNCS.PHASECHK.TRANS64.TRYWAIT P0, [R0+URZ+0x80], R2 ;  /* 0x00008002000075a7 */ /* 0x0022a400080011ff */
[----:B--2---:R-:W-:Y:S05]  /*2f00*/  @!P0 NANOSLEEP.SYNCS 0x989680 ;  /* 0x009896800000895d */ /* 0x004fea0003900000 */
[----:B------:R-:W2:Y:S02]  /*2f10*/  @!P0 SYNCS.PHASECHK.TRANS64 P0, [R0+URZ+0x80], R2 ;  /* 0x00008002000085a7 */ /* 0x000ea400080010ff */
[----:B--2---:R-:W-:Y:S05]  /*2f20*/  @P0 EXIT ;  /* 0x000000000000094d */ /* 0x004fea0003800000 */
[----:B------:R-:W-:Y:S05]  /*2f30*/  BRA `(.L_x_53) ;  /* 0xfffffffc00ec7947 */ /* 0x000fea000383ffff */
.L_x_46:
[----:B------:R-:W-:Y:S05]  /*2f40*/  BRA.U UP4, `(.L_x_54) ;  /* 0x0000001104447547 */ /* 0x000fea000b800000 */
[----:B------:R-:W-:Y:S01]  /*2f50*/  UMOV UR4, 0x40 ;  /* 0x0000004000047882 */ /* 0x000fe20000000000 */
[----:B------:R-:W-:Y:S01]  /*2f60*/  NOP ;  /* 0x0000000000007918 */ /* 0x000fe20000000000 */
[----:B------:R-:W-:Y:S01]  /*2f70*/  ULEA UR5, UR54, UR4, 0x18 ;  /* 0x0000000436057291 */ /* 0x000fe2000f8ec0ff */
[----:B------:R-:W-:Y:S02]  /*2f80*/  UMOV UR6, 0x400 ;  /* 0x0000040000067882 */ /* 0x000fe40000000000 */
[----:B------:R-:W-:-:S06]  /*2f90*/  ULEA UR6, UR54, UR6, 0x18 ;  /* 0x0000000636067291 */ /* 0x000fcc000f8ec0ff */
[----:B------:R-:W2:Y:S02]  /*2fa0*/  LDS.U8 R0, [UR5+0x1c] ;  /* 0x00001c05ff007984 */ /* 0x000ea40008000000 */
[----:B--2---:R-:W-:-:S13]  /*2fb0*/  ISETP.NE.AND P0, PT, R0, RZ, PT ;  /* 0x000000ff0000720c */ /* 0x004fda0003f05270 */
[----:B------:R-:W-:Y:S05]  /*2fc0*/  @P0 BRA `(.L_x_55) ;  /* 0x0000000000580947 */ /* 0x000fea0003800000 */
[----:B------:R-:W-:-:S13]  /*2fd0*/  ELECT P0, URZ, PT ;  /* 0x0000000000ff782f */ /* 0x000fda0003800000 */
[----:B------:R-:W-:Y:S05]  /*2fe0*/  @!P0 BRA `(.L_x_56) ;  /* 0x0000000000608947 */ /* 0x000fea0003800000 */
[----:B------:R-:W-:Y:S01]  /*2ff0*/  UMOV UR4, 0x10 ;  /* 0x0000001000047882 */ /* 0x000fe20000000000 */
[----:B------:R-:W-:Y:S01]  /*3000*/  HFMA2 R0, -RZ, RZ, 0, 5.9604644775390625e-08 ;  /* 0x00000001ff007431 */ /* 0x000fe200000001ff */
[----:B------:R-:W-:-:S03]  /*3010*/  MOV R3, 0xffff ;  /* 0x0000ffff00037802 */ /* 0x000fc60000000f00 */
[----:B------:R-:W-:Y:S04]  /*3020*/  DEPBAR.LE SB2, 0x36 ;  /* 0x0000ad800000791a */ /* 0x000fe80000000000 */
[----:B------:R-:W2:Y:S02]  /*3030*/  UTCATOMSWS.FIND_AND_SET.ALIGN UP0, UR4, UR4 ;  /* 0x00000004000475e3 */ /* 0x000ea40008000800 */
[----:B--2---:R-:W-:Y:S01]  /*3040*/  MOV R4, UR4 ;  /* 0x0000000400047c02 */ /* 0x004fe20008000f00 */
[----:B------:R-:W-:Y:S06]  /*3050*/  BRA.U UP0, `(.L_x_57) ;  /* 0x0000000100187547 */ /* 0x000fec000b800000 */
.L_x_58:
[----:B------:R-:W-:Y:S05]  /*3060*/  NANOSLEEP 0x64 ;  /* 0x000000640000795d */ /* 0x000fea0003800000 */
[----:B------:R-:W-:-:S05]  /*3070*/  UMOV UR4, 0x10 ;  /* 0x0000001000047882 */ /* 0x000fca0000000000 */
[----:B------:R-:W-:Y:S04]  /*3080*/  DEPBAR.LE SB2, 0x36 ;  /* 0x0000ad800000791a */ /* 0x000fe80000000000 */
[----:B------:R-:W2:Y:S02]  /*3090*/  UTCATOMSWS.FIND_AND_SET.ALIGN UP0, UR4, UR4 ;  /* 0x00000004000475e3 */ /* 0x000ea40008000800 */
[----:B--2---:R-:W-:Y:S01]  /*30a0*/  MOV R4, UR4 ;  /* 0x0000000400047c02 */ /* 0x004fe20008000f00 */
[----:B------:R-:W-:Y:S05]  /*30b0*/  BRA.U !UP0, `(.L_x_58) ;  /* 0xfffffffd08e87547 */ /* 0x000fea000b83ffff */
.L_x_57:
[-C--:B------:R-:W-:Y:S02]  /*30c0*/  SHF.L.U32 R3, R3, R4.reuse, RZ ;  /* 0x0000000403037219 */ /* 0x080fe400000006ff */
[----:B------:R-:W-:Y:S01]  /*30d0*/  SHF.L.U32 R0, R0, R4, RZ ;  /* 0x0000000400007219 */ /* 0x000fe200000006ff */
[----:B------:R-:W-:Y:S02]  /*30e0*/  IMAD.SHL.U32 R4, R4, 0x20, RZ ;  /* 0x0000002004047824 */ /* 0x000fe400078e00ff */
[----:B------:R2:W-:Y:S04]  /*30f0*/  ATOMS.OR RZ, [UR5+0x14], R3 ;  /* 0x00001403ffff798c */ /* 0x0005e8000b000005 */
[----:B------:R2:W-:Y:S04]  /*3100*/  ATOMS.OR RZ, [UR5+0x18], R0 ;  /* 0x00001800ffff798c */ /* 0x0005e8000b000005 */
[----:B------:R2:W-:Y:S01]  /*3110*/  STS [UR6+0x120], R4 ;  /* 0x00012004ff007988 */ /* 0x0005e20008000806 */
[----:B------:R-:W-:Y:S05]  /*3120*/  BRA `(.L_x_56) ;  /* 0x0000000000107947 */ /* 0x000fea0003800000 */
.L_x_55:
[----:B------:R-:W-:Y:S02]  /*3130*/  MOV R0, 0xffffffff ;  /* 0xffffffff00007802 */ /* 0x000fe40000000f00 */
[----:B------:R-:W-:-:S03]  /*3140*/  MOV R4, 0x3170 ;  /* 0x0000317000047802 */ /* 0x000fc60000000f00 */
[----:B------:R2:W-:Y:S04]  /*3150*/  STS [UR6+0x120], R0 ;  /* 0x00012000ff007988 */ /* 0x0005e80008000806 */
[----:B-12--5:R-:W-:Y:S05]  /*3160*/  CALL.REL.NOINC `($__internal_1_$__cuda_sm10x_tcgen05_guardrail_trap_phase_invalid_during_alloc) ;  /* 0x00000050001c7944 */ /* 0x026fea0003c00000 */
.L_x_56:
[----:B------:R-:W-:Y:S05]  /*3170*/  WARPSYNC.ALL ;  /* 0x0000000000007948 */ /* 0x000fea0003800000 */
[----:B------:R-:W3:Y:S01]  /*3180*/  S2UR UR4, SR_CgaCtaId ;  /* 0x00000000000479c3 */ /* 0x000ee20000008800 */
[----:B------:R-:W-:Y:S01]  /*3190*/  UMOV UR41, 0x400 ;  /* 0x0000040000297882 */ /* 0x000fe20000000000 */
[----:B------:R-:W-:-:S06]  /*31a0*/  NOP ;  /* 0x0000000000007918 */ /* 0x000fcc0000000000 */
[----:B------:R-:W-:Y:S06]  /*31b0*/  BAR.ARV 0x6, 0xa0 ;  /* 0x0182800000007b1d */ /* 0x000fec0000002000 */
[----:B------:R-:W4:Y:S01]  /*31c0*/  LDCU UR6, c[0x0][0x38c] ;  /* 0x00007180ff0677ac */ /* 0x000f220008000800 */
[----:B------:R-:W-:Y:S01]  /*31d0*/  LOP3.LUT R2, R2, 0xffff, RZ, 0xc0, !PT ;  /* 0x0000ffff02027812 */ /* 0x000fe200078ec0ff */
[----:B------:R-:W-:Y:S01]  /*31e0*/  IMAD.MOV.U32 R11, RZ, RZ, 0x1 ;  /* 0x00000001ff0b7424 */ /* 0x000fe200078e00ff */
[----:B------:R-:W-:Y:S01]  /*31f0*/  CS2R R8, SRZ ;  /* 0x0000000000087805 */ /* 0x000fe2000001ff00 */
[----:B------:R-:W1:Y:S01]  /*3200*/  LDCU UR7, c[0x0][0x38c] ;  /* 0x00007180ff0777ac */ /* 0x000e620008000800 */
[----:B------:R-:W-:Y:S01]  /*3210*/  R2UR UR42, R2 ;  /* 0x00000000022a72ca */ /* 0x000fe200000e0000 */
[----:B------:R-:W-:Y:S01]  /*3220*/  IMAD.MOV.U32 R10, RZ, RZ, RZ ;  /* 0x000000ffff0a7224 */ /* 0x000fe200078e00ff */
[----:B------:R-:W-:Y:S01]  /*3230*/  UMOV UR45, URZ ;  /* 0x000000ff002d7c82 */ /* 0x000fe20008000000 */
[----:B------:R-:W-:Y:S01]  /*3240*/  UMOV UR39, URZ ;  /* 0x000000ff00277c82 */ /* 0x000fe20008000000 */
[----:B---3--:R-:W-:Y:S01]  /*3250*/  ULEA UR41, UR4, UR41, 0x18 ;  /* 0x0000002904297291 */ /* 0x008fe2000f8ec0ff */
[----:B------:R-:W-:Y:S01]  /*3260*/  UMOV UR62, 0x0 ;  /* 0x00000000003e7882 */ /* 0x000fe20000000000 */
[----:B------:R-:W-:-:S02]  /*3270*/  UMOV UR63, 0x4100490 ;  /* 0x04100490003f7882 */ /* 0x000fc40000000000 */
[----:B------:R-:W-:Y:S02]  /*3280*/  UIADD3 UR5, UPT, UPT, UR41, 0x3400, URZ ;  /* 0x0000340029057890 */ /* 0x000fe4000fffe0ff */
[----:B------:R-:W-:Y:S02]  /*3290*/  UIADD3 UR4, UPT, UPT, UR41, 0xf400, URZ ;  /* 0x0000f40029047890 */ /* 0x000fe4000fffe0ff */
[----:B----4-:R-:W-:Y:S01]  /*32a0*/  UIADD3 UR6, UPT, UPT, UR6, 0x7f, URZ ;  /* 0x0000007f06067890 */ /* 0x010fe2000fffe0ff */
[----:B--2---:R-:W2:Y:S01]  /*32b0*/  LDS R0, [UR41+0x120] ;  /* 0x00012029ff007984 */ /* 0x004ea20008000800 */
[----:B------:R-:W-:Y:S02]  /*32c0*/  USHF.R.U32.HI UR5, URZ, 0x4, UR5 ;  /* 0x00000004ff057899 */ /* 0x000fe40008011605 */
[----:B------:R-:W-:Y:S02]  /*32d0*/  USHF.R.S32.HI UR47, URZ, 0x1f, UR6 ;  /* 0x0000001fff2f7899 */ /* 0x000fe40008011406 */
[----:B------:R-:W-:-:S02]  /*32e0*/  USHF.R.U32.HI UR4, URZ, 0x4, UR4 ;  /* 0x00000004ff047899 */ /* 0x000fc40008011604 */
[----:B------:R-:W-:Y:S02]  /*32f0*/  ULEA.HI UR47, UR47, UR6, URZ, 0x7 ;  /* 0x000000062f2f7291 */ /* 0x000fe4000f8f38ff */
[----:B------:R-:W-:Y:S02]  /*3300*/  ULOP3.LUT UR5, UR5, 0x3fff, URZ, 0xc0, !UPT ;  /* 0x00003fff05057892 */ /* 0x000fe4000f8ec0ff */
[----:B------:R-:W-:Y:S02]  /*3310*/  USHF.R.S32.HI UR47, URZ, 0x7, UR47 ;  /* 0x00000007ff2f7899 */ /* 0x000fe4000801142f */
[----:B------:R-:W-:Y:S02]  /*3320*/  ULOP3.LUT UR4, UR4, 0x3fff, URZ, 0xc0, !UPT ;  /* 0x00003fff04047892 */ /* 0x000fe4000f8ec0ff */
[----:B------:R-:W-:Y:S01]  /*3330*/  UISETP.LT.AND UP0, UPT, UR47, 0x1, UPT ;  /* 0x000000012f00788c */ /* 0x000fe2000bf01270 */
[----:B------:R-:W-:Y:S01]  /*3340*/  UMOV UR60, 0x0 ;  /* 0x00000000003c7882 */ /* 0x000fe20000000000 */
[----:B------:R-:W-:-:S02]  /*3350*/  UMOV UR61, 0x4100490 ;  /* 0x04100490003d7882 */ /* 0x000fc40000000000 */
[----:B------:R-:W-:Y:S01]  /*3360*/  USEL UR64, UR47, 0x1, !UP0 ;  /* 0x000000012f407887 */ /* 0x000fe2000c000000 */
[----:B------:R-:W-:Y:S01]  /*3370*/  UMOV UR58, 0x0 ;  /* 0x00000000003a7882 */ /* 0x000fe20000000000 */
[----:B------:R-:W-:Y:S01]  /*3380*/  UMOV UR59, 0x4100490 ;  /* 0x04100490003b7882 */ /* 0x000fe20000000000 */
[----:B------:R-:W-:Y:S01]  /*3390*/  UMOV UR56, 0x0 ;  /* 0x0000000000387882 */ /* 0x000fe20000000000 */
[----:B------:R-:W-:Y:S01]  /*33a0*/  UMOV UR57, 0x4100490 ;  /* 0x0410049000397882 */ /* 0x000fe20000000000 */
[----:B------:R-:W-:Y:S01]  /*33b0*/  UMOV UR54, 0x0 ;  /* 0x0000000000367882 */ /* 0x000fe20000000000 */
[----:B------:R-:W-:Y:S01]  /*33c0*/  UMOV UR55, 0x4100490 ;  /* 0x0410049000377882 */ /* 0x000fe20000000000 */
[----:B------:R-:W-:Y:S01]  /*33d0*/  UMOV UR52, 0x0 ;  /* 0x0000000000347882 */ /* 0x000fe20000000000 */
[----:B------:R-:W-:Y:S01]  /*33e0*/  UMOV UR53, 0x4100490 ;  /* 0x0410049000357882 */ /* 0x000fe20000000000 */
[----:B------:R-:W-:Y:S02]  /*33f0*/  ULOP3.LUT UR43, UR5, 0x10000, URZ, 0xfc, !UPT ;  /* 0x00010000052b7892 */ /* 0x000fe4000f8efcff */
[----:B------:R-:W-:-:S02]  /*3400*/  ULOP3.LUT UR44, UR4, 0x10000, URZ, 0xfc, !UPT ;  /* 0x00010000042c7892 */ /* 0x000fc4000f8efcff */
[----:B------:R-:W-:Y:S02]  /*3410*/  UIADD3 UR64, UPT, UPT, -UR64, URZ, URZ ;  /* 0x000000ff40407290 */ /* 0x000fe4000fffe1ff */
[----:B-1----:R-:W-:Y:S01]  /*3420*/  UISETP.GE.AND UP4, UPT, UR7, 0x1, UPT ;  /* 0x000000010700788c */ /* 0x002fe2000bf86270 */
[----:B------:R-:W-:Y:S01]  /*3430*/  UMOV UR50, 0x0 ;  /* 0x0000000000327882 */ /* 0x000fe20000000000 */
[----:B------:R-:W-:Y:S01]  /*3440*/  UMOV UR51, 0x4100490 ;  /* 0x0410049000337882 */ /* 0x000fe20000000000 */
[----:B------:R-:W-:Y:S01]  /*3450*/  UMOV UR48, 0x0 ;  /* 0x0000000000307882 */ /* 0x000fe20000000000 */
[----:B--2---:R-:W-:Y:S01]  /*3460*/  R2UR UR65, R0 ;  /* 0x00000000004172ca */ /* 0x004fe200000e0000 */
[----:B------:R-:W-:-:S14]  /*3470*/  UMOV UR49, 0x4100490 ;  /* 0x0410049000317882 */ /* 0x000fdc0000000000 */
.L_x_65:
[----:B------:R-:W-:Y:S02]  /*3480*/  LEA R0, R10, UR41, 0x3 ;  /* 0x000000290a007c11 */ /* 0x000fe4000f8e18ff */
[----:B------:R-:W-:Y:S02]  /*3490*/  SHF.L.U32 R2, R9, 0x1f, RZ ;  /* 0x0000001f09027819 */ /* 0x000fe400000006ff */
[----:B------:R-:W-:Y:S01]  /*34a0*/  PLOP3.LUT P0, PT, PT, PT, UP4, 0x80, 0x8 ;  /* 0x000000000008781c */ /* 0x000fe20003f0f048 */
[----:B------:R-:W-:Y:S01]  /*34b0*/  VIADD R3, R0, 0x80 ;  /* 0x0000008000037836 */ /* 0x000fe20000000000 */
[----:B-1----:R-:W1:Y:S02]  /*34c0*/  SYNCS.PHASECHK.TRANS64.TRYWAIT P1, [R0+URZ+0x70], R2 ;  /* 0x00007002000075a7 */ /* 0x002e6400080211ff */
[----:B-1-3--:R-:W-:Y:S09]  /*34d0*/  @!P1 BRA `(.L_x_59) ;  /* 0x0000004400b49947 */ /* 0x00aff20003800000 */
.L_x_134:
[----:B------:R-:W-:Y:S01]  /*34e0*/  LEA R4, R10, UR41, 0x4 ;  /* 0x000000290a047c11 */ /* 0x000fe2000f8e20ff */
[----:B------:R-:W-:Y:S01]  /*34f0*/  @UP4 ULEA UR4, UR39, UR41, 0x3 ;  /* 0x0000002927044291 */ /* 0x000fe2000f8e18ff */
[----:B------:R-:W-:Y:S01]  /*3500*/  PLOP3.LUT P2, PT, PT, PT, PT, 0x80, 0x8 ;  /* 0x000000000008781c */ /* 0x000fe20003f4f070 */
[----:B------:R-:W-:Y:S01]  /*3510*/  ULEA UR46, UR45, UR41, 0x3 ;  /* 0x000000292d2e7291 */ /* 0x000fe2000f8e18ff */
[----:B------:R-:W-:Y:S02]  /*3520*/  PRMT R3, RZ, 0x654, R3 ;  /* 0x00000654ff037816 */ /* 0x000fe40000000003 */
[----:B------:R-:W2:Y:S01]  /*3530*/  LDS.128 R4, [R4+0x100] ;  /* 0x0001000004047984 */ /* 0x000ea20000000c00 */
[----:B-1----:R-:W-:Y:S02]  /*3540*/  @P0 SHF.L.U32 R2, R8, 0x1f, RZ ;  /* 0x0000001f08020819 */ /* 0x002fe400000006ff */
[----:B------:R-:W-:Y:S01]  /*3550*/  SHF.L.U32 R0, R11, 0x1f, RZ ;  /* 0x0000001f0b007819 */ /* 0x000fe200000006ff */
[----:B------:R-:W-:Y:S01]  /*3560*/  @!PT LDS RZ, [RZ] ;  /* 0x00000000fffff984 */ /* 0x000fe20000000800 */
[----:B------:R-:W-:Y:S01]  /*3570*/  @!PT LDS RZ, [RZ] ;  /* 0x00000000fffff984 */ /* 0x000fe20000000800 */
[----:B------:R-:W-:Y:S01]  /*3580*/  @!PT LDS RZ, [RZ] ;  /* 0x00000000fffff984 */ /* 0x000fe20000000800 */
[----:B------:R-:W-:Y:S01]  /*3590*/  @!PT LDS RZ, [RZ] ;  /* 0x00000000fffff984 */ /* 0x000fe20000000800 */
[----:B------:R1:W-:Y:S06]  /*35a0*/  MEMBAR.ALL.CTA ;  /* 0x0000000000007992 */ /* 0x0003ec0000008000 */
[----:B-1----:R-:W1:Y:S02]  /*35b0*/  FENCE.VIEW.ASYNC.S ;  /* 0x00000000000073c6 */ /* 0x002e640000000000 */
[----:B-1----:R1:W-:Y:S01]  /*35c0*/  SYNCS.ARRIVE.TRANS64.RED.A1T0 RZ, [R3+URZ], RZ ;  /* 0x000000ff03ff79a7 */ /* 0x0023e200081004ff */
[----:B------:R1:W3:Y:S01]  /*35d0*/  @P0 SYNCS.PHASECHK.TRANS64.TRYWAIT P2, [UR4], R2 ;  /* 0x00000002ff0005a7 */ /* 0x0002e20008041104 */
[----:B------:R-:W-:Y:S01]  /*35e0*/  ULEA.HI UR4, UR45, UR45, URZ, 0x1 ;  /* 0x0000002d2d047291 */ /* 0x000fe2000f8f08ff */
[----:B--2---:R-:W-:-:S03]  /*35f0*/  LOP3.LUT P1, RZ, R6, 0x1, RZ, 0xc0, !PT ;  /* 0x0000000106ff7812 */ /* 0x004fc6000782c0ff */
[----:B------:R-:W-:Y:S02]  /*3600*/  USHF.L.U32 UR5, UR4, 0x5, URZ ;  /* 0x0000000504057899 */ /* 0x000fe400080006ff */
[----:B------:R-:W-:Y:S02]  /*3610*/  ULOP3.LUT UR36, UR4, 0xffe, URZ, 0xc0, !UPT ;  /* 0x00000ffe04247892 */ /* 0x000fe4000f8ec0ff */
[----:B------:R-:W-:Y:S02]  /*3620*/  ULOP3.LUT UR4, UR5, 0xffffffc0, URZ, 0xc0, !UPT ;  /* 0xffffffc005047892 */ /* 0x000fe4000f8ec0ff */
[----:B------:R-:W-:Y:S02]  /*3630*/  UIADD3 UR36, UPT, UPT, -UR36, UR45, URZ ;  /* 0x0000002d24247290 */ /* 0x000fe4000fffe1ff */
[----:B------:R-:W-:Y:S01]  /*3640*/  UIADD3 UR4, UPT, UPT, UR65, UR4, URZ ;  /* 0x0000000441047290 */ /* 0x000fe2000fffe0ff */
[----:B------:R-:W2:Y:S03]  /*3650*/  SYNCS.PHASECHK.TRANS64.TRYWAIT P0, [UR46+0xb0], R0 ;  /* 0x0000b000ff0075a7 */ /* 0x000ea6000800112e */
[----:B------:R-:W-:Y:S01]  /*3660*/  ULEA UR36, UR36, UR4, 0x14 ;  /* 0x0000000424247291 */ /* 0x000fe2000f8ea0ff */
[----:B-123--:R-:W-:Y:S11]  /*3670*/  @!P0 BRA `(.L_x_60) ;  /* 0x0000004400608947 */ /* 0x00eff60003800000 */
.L_x_136:
[----:B------:R-:W-:Y:S01]  /*3680*/  IADD3 R10, PT, PT, R10, 0x1, RZ ;  /* 0x000000010a0a7810 */ /* 0x000fe20007ffe0ff */
[----:B------:R-:W-:Y:S06]  /*3690*/  BRA.U !UP4, `(.L_x_61) ;  /* 0x000000050c107547 */ /* 0x000fec000b800000 */
[----:B------:R-:W-:Y:S01]  /*36a0*/  UPLOP3.LUT UP2, UPT, UPT, UPT, UPT, 0x40, 0x4 ;  /* 0x000000000004789c */ /* 0x000fe20003f4e870 */
[----:B------:R-:W-:Y:S01]  /*36b0*/  UMOV UR38, UR64 ;  /* 0x0000004000267c82 */ /* 0x000fe20008000000 */
[----:B------:R-:W-:Y:S01]  /*36c0*/  UMOV UR37, UR47 ;  /* 0x0000002f00257c82 */ /* 0x000fe20008000000 */
[----:B------:R-:W-:-:S08]  /*36d0*/  UMOV UR5, UR39 ;  /* 0x0000002700057c82 */ /* 0x000fd00008000000 */
.L_x_64:
[----:B------:R-:W-:Y:S02]  /*36e0*/  UIADD3 UR38, UPT, UPT, UR38, 0x1, URZ ;  /* 0x0000000126267890 */ /* 0x000fe4000fffe0ff */
[----:B------:R-:W-:Y:S02]  /*36f0*/  ULEA UR7, UR5, UR41, 0x3 ;  /* 0x0000002905077291 */ /* 0x000fe4000f8e18ff */
[----:B------:R-:W-:Y:S01]  /*3700*/  UISETP.NE.AND UP3, UPT, UR38, URZ, UPT ;  /* 0x000000ff2600728c */ /* 0x000fe2000bf65270 */
[----:B--23--:R-:W-:Y:S10]  /*3710*/  @P2 BRA `(.L_x_62) ;  /* 0x00000000000c2947 */ /* 0x00cff40003800000 */
[----:B-1----:R-:W-:Y:S04]  /*3720*/  SHF.L.U32 R2, R8, 0x1f, RZ ;  /* 0x0000001f08027819 */ /* 0x002fe800000006ff */
[----:B------:R-:W1:Y:S02]  /*3730*/  SYNCS.PHASECHK.TRANS64.TRYWAIT P0, [UR7], R2 ;  /* 0x00000002ff0075a7 */ /* 0x000e640008001107 */
[----:B-1----:R-:W-:Y:S05]  /*3740*/  @!P0 BRA `(.L_x_63) ;  /* 0x0000004400448947 */ /* 0x002fea0003800000 */
.L_x_62:
[----:B------:R-:W-:Y:S01]  /*3750*/  UISETP.NE.AND UP0, UPT, UR37, 0x1, UPT ;  /* 0x000000012500788c */ /* 0x000fe2000bf05270 */
[----:B------:R-:W-:Y:S01]  /*3760*/  PLOP3.LUT P2, PT, PT, PT, PT, 0x80, 0x8 ;  /* 0x000000000008781c */ /* 0x000fe20003f4f070 */
[----:B------:R-:W-:Y:S02]  /*3770*/  UIADD3 UR4, UPT, UPT, UR5, 0x1, URZ ;  /* 0x0000000105047890 */ /* 0x000fe4000fffe0ff */
[----:B------:R-:W-:Y:S02]  /*3780*/  UIADD3 UR40, UPT, UPT, UR7, 0x18, URZ ;  /* 0x0000001807287890 */ /* 0x000fe4000fffe0ff */
[----:B------:R-:W-:Y:S01]  /*3790*/  UISETP.NE.AND UP1, UPT, UR4, 0x3, UPT ;  /* 0x000000030400788c */ /* 0x000fe2000bf25270 */
[----:B------:R-:W-:Y:S01]  /*37a0*/  PLOP3.LUT P0, PT, PT, PT, UP0, 0x80, 0x8 ;  /* 0x000000000008781c */ /* 0x000fe20003f0f008 */
[----:B------:R-:W-:Y:S02]  /*37b0*/  UIADD3 UR37, UPT, UPT, UR37, -0x1, URZ ;  /* 0xffffffff25257890 */ /* 0x000fe4000fffe0ff */
[----:B------:R-:W-:Y:S02]  /*37c0*/  USEL UR6, URZ, 0x1, UP1 ;  /* 0x00000001ff067887 */ /* 0x000fe40008800000 */
[----:B------:R-:W-:Y:S01]  /*37d0*/  USEL UR39, UR4, URZ, UP1 ;  /* 0x000000ff04277287 */ /* 0x000fe20008800000 */
[----:B------:R-:W-:Y:S01]  /*37e0*/  UMOV UR7, 0x40004040 ;  /* 0x4000404000077882 */ /* 0x000fe20000000000 */
[----:B------:R-:W-:Y:S02]  /*37f0*/  UMOV UR35, 0x40004040 ;  /* 0x4000404000237882 */ /* 0x000fe40000000000 */
[----:B------:R-:W-:Y:S01]  /*3800*/  @UP0 ULEA UR4, UR39, UR41, 0x3 ;  /* 0x0000002927040291 */ /* 0x000fe2000f8e18ff */
[----:B------:R-:W-:Y:S01]  /*3810*/  LOP3.LUT R8, R8, UR6, RZ, 0x3c, !PT ;  /* 0x0000000608087c12 */ /* 0x000fe2000f8e3cff */
[----:B------:R-:W-:Y:S01]  /*3820*/  ULEA UR6, UR5, UR44, 0xa ;  /* 0x0000002c05067291 */ /* 0x000fe2000f8e50ff */
[----:B------:R-:W-:Y:S02]  /*3830*/  UMOV UR33, 0x40004040 ;  /* 0x4000404000217882 */ /* 0x000fe40000000000 */
[----:B-1----:R-:W-:Y:S01]  /*3840*/  @P0 SHF.L.U32 R0, R8, 0x1f, RZ ;  /* 0x0000001f08000819 */ /* 0x002fe200000006ff */
[----:B------:R-:W-:Y:S02]  /*3850*/  UIADD3 UR34, UPT, UPT, UR6, 0x2, URZ ;  /* 0x0000000206227890 */ /* 0x000fe4000fffe0ff */
[----:B------:R-:W-:Y:S01]  /*3860*/  UIADD3 UR30, UPT, UPT, UR6, 0x4, URZ ;  /* 0x00000004061e7890 */ /* 0x000fe2000fffe0ff */
[----:B------:R2:W3:Y:S01]  /*3870*/  @P0 SYNCS.PHASECHK.TRANS64.TRYWAIT P2, [UR4], R0 ;  /* 0x00000000ff0005a7 */ /* 0x0004e20008041104 */
[----:B------:R-:W-:Y:S02]  /*3880*/  ULEA UR4, UR5, UR43, 0xa ;  /* 0x0000002b05047291 */ /* 0x000fe4000f8e50ff */
[----:B------:R-:W-:Y:S02]  /*3890*/  UIADD3 UR26, UPT, UPT, UR6, 0x6, URZ ;  /* 0x00000006061a7890 */ /* 0x000fe4000fffe0ff */
        /* <DEDUP_REMOVED lines=10> */
[----:B------:R-:W-:Y:S01]  /*3940*/  UIADD3 UR8, UPT, UPT, UR4, 0x206, URZ ;  /* 0x0000020604087890 */ /* 0x000fe2000fffe0ff */
[----:B------:R-:W-:Y:S01]  /*3950*/  UMOV UR5, 0x40004040 ;  /* 0x4000404000057882 */ /* 0x000fe20000000000 */
[----:B------:R-:W-:Y:S01]  /*3960*/  UMOV UR31, 0x40004040 ;  /* 0x40004040001f7882 */ /* 0x000fe20000000000 */
[----:B------:R1:W-:Y:S01]  /*3970*/  UTCHMMA gdesc[UR4], gdesc[UR6], tmem[UR36], tmem[UR62], idesc[UR63], UP2 ;  /* 0x00ff3e06040075ea */ /* 0x0003e20009000024 */
[----:B------:R-:W-:Y:S01]  /*3980*/  UPLOP3.LUT UP2, UPT, UPT, UPT, UPT, 0x80, 0x8 ;  /* 0x000000000008789c */ /* 0x000fe20003f4f070 */
[----:B------:R2:W-:Y:S01]  /*3990*/  UTCHMMA gdesc[UR32], gdesc[UR34], tmem[UR36], tmem[UR60], idesc[UR61], UPT ;  /* 0x00ff3c22200075ea */ /* 0x0005e2000b800024 */
[----:B------:R-:W-:Y:S01]  /*39a0*/  UMOV UR29, 0x40004040 ;  /* 0x40004040001d7882 */ /* 0x000fe20000000000 */
[----:B------:R-:W-:Y:S01]  /*39b0*/  UMOV UR27, 0x40004040 ;  /* 0x40004040001b7882 */ /* 0x000fe20000000000 */
        /* <DEDUP_REMOVED lines=12> */
[----:B------:R-:W-:Y:S01]  /*3a80*/  UMOV UR9, 0x40004040 ;  /* 0x4000404000097882 */ /* 0x000fe20000000000 */
[----:B------:R2:W-:Y:S01]  /*3a90*/  UTCHMMA gdesc[UR12], gdesc[UR14], tmem[UR36], tmem[UR50], idesc[UR51], UPT ;  /* 0x00ff320e0c0075ea */ /* 0x0005e2000b800024 */
[----:B------:R2:W-:Y:S01]  /*3aa0*/  UTCHMMA gdesc[UR8], gdesc[UR10], tmem[UR36], tmem[UR48], idesc[UR49], UPT ;  /* 0x00ff300a080075ea */ /* 0x0005e2000b800024 */
[----:B------:R2:W-:Y:S01]  /*3ab0*/  UTCBAR.MULTICAST [UR40], URZ, UR42 ;  /* 0x000000ff280073e9 */ /* 0x0005e2000800082a */
[----:B-1----:R-:W-:Y:S01]  /*3ac0*/  UMOV UR5, UR39 ;  /* 0x0000002700057c82 */ /* 0x002fe20008000000 */
[----:B------:R-:W-:Y:S05]  /*3ad0*/  BRA.U UP3, `(.L_x_64) ;  /* 0xfffffffd03007547 */ /* 0x000fea000b83ffff */
.L_x_61:
[----:B------:R-:W-:Y:S01]  /*3ae0*/  UIADD3 UR4, UPT, UPT, UR45, 0x1, URZ ;  /* 0x000000012d047890 */ /* 0x000fe2000fffe0ff */
[C---:B------:R-:W-:Y:S01]  /*3af0*/  ISETP.NE.AND P0, PT, R10.reuse, 0x2, PT ;  /* 0x000000020a00780c */ /* 0x040fe20003f05270 */
[----:B------:R-:W-:Y:S02]  /*3b00*/  UIADD3 UR5, UPT, UPT, UR46, 0x90, URZ ;  /* 0x000000902e057890 */ /* 0x000fe4000fffe0ff */
[----:B------:R-:W-:Y:S01]  /*3b10*/  UISETP.NE.AND UP0, UPT, UR4, 0x4, UPT ;  /* 0x000000040400788c */ /* 0x000fe2000bf05270 */
[----:B-12---:R-:W-:Y:S02]  /*3b20*/  SEL R0, RZ, 0x1, P0 ;  /* 0x00000001ff007807 */ /* 0x006fe40000000000 */
[----:B------:R-:W-:Y:S01]  /*3b30*/  SEL R10, R10, RZ, P0 ;  /* 0x000000ff0a0a7207 */ /* 0x000fe20000000000 */
[----:B------:R-:W-:Y:S01]  /*3b40*/  USEL UR6, URZ, 0x1, UP0 ;  /* 0x00000001ff067887 */ /* 0x000fe20008000000 */
[----:B------:R-:W-:Y:S01]  /*3b50*/  LOP3.LUT R9, R9, R0, RZ, 0x3c, !PT ;  /* 0x0000000009097212 */ /* 0x000fe200078e3cff */
[----:B------:R-:W-:Y:S01]  /*3b60*/  USEL UR45, UR4, URZ, UP0 ;  /* 0x000000ff042d7287 */ /* 0x000fe20008000000 */
[----:B------:R1:W-:Y:S03]  /*3b70*/  UTCBAR [UR5], URZ ;  /* 0x000000ff050073e9 */ /* 0x0003e600080000ff */
[----:B------:R-:W-:Y:S01]  /*3b80*/  LOP3.LUT R11, R11, UR6, RZ, 0x3c, !PT ;  /* 0x000000060b0b7c12 */ /* 0x000fe2000f8e3cff */
[----:B------:R-:W-:Y:S07]  /*3b90*/  @P1 BRA `(.L_x_65) ;  /* 0xfffffff800381947 */ /* 0x000fee000383ffff */
[----:B------:R-:W2:Y:S01]  /*3ba0*/  S2UR UR8, SR_CgaCtaId ;  /* 0x00000000000879c3 */ /* 0x000ea20000008800 */
[----:B------:R-:W-:Y:S01]  /*3bb0*/  ELECT P0, URZ, PT ;  /* 0x0000000000ff782f */ /* 0x000fe20003800000 */
[----:B------:R-:W-:Y:S01]  /*3bc0*/  IMAD.MOV.U32 R0, RZ, RZ, 0x1 ;  /* 0x00000001ff007424 */ /* 0x000fe200078e00ff */
[----:B------:R-:W-:Y:S01]  /*3bd0*/  UIADD3 UR41, UPT, UPT, UR41, 0xb0, URZ ;  /* 0x000000b029297890 */ /* 0x000fe2000fffe0ff */
[----:B------:R-:W-:Y:S01]  /*3be0*/  SHF.L.U32 R2, R11, 0x1f, RZ ;  /* 0x0000001f0b027819 */ /* 0x000fe200000006ff */
[----:B------:R-:W-:-:S03]  /*3bf0*/  UMOV UR4, 0x40 ;  /* 0x0000004000047882 */ /* 0x000fc60000000000 */
[----:B------:R-:W-:Y:S01]  /*3c00*/  UVIRTCOUNT.DEALLOC.SMPOOL 0x80 ;  /* 0x000000800000784c */ /* 0x000fe20000000000 */
[----:B--2---:R-:W-:Y:S02]  /*3c10*/  ULEA UR8, UR8, UR4, 0x18 ;  /* 0x0000000408087291 */ /* 0x004fe4000f8ec0ff */
[----:B------:R-:W-:-:S07]  /*3c20*/  ULEA UR4, UR45, UR41, 0x3 ;  /* 0x000000292d047291 */ /* 0x000fce000f8e18ff */
[----:B------:R2:W-:Y:S02]  /*3c30*/  @P0 STS.U8 [UR8+0x1c], R0 ;  /* 0x00001c00ff000988 */ /* 0x0005e40008000008 */
[----:B------:R-:W4:Y:S02]  /*3c40*/  SYNCS.PHASECHK.TRANS64.TRYWAIT P0, [UR4], R2 ;  /* 0x00000002ff0075a7 */ /* 0x000f240008001104 */
[----:B--2-4-:R-:W-:Y:S05]  /*3c50*/  @!P0 BRA `(.L_x_66) ;  /* 0x0000004000188947 */ /* 0x014fea0003800000 */
.L_x_139:
[----:B------:R-:W-:-:S04]  /*3c60*/  UIADD3 UR4, UPT, UPT, UR45, 0x1, URZ ;  /* 0x000000012d047890 */ /* 0x000fc8000fffe0ff */
[----:B------:R-:W-:-:S04]  /*3c70*/  UISETP.NE.AND UP0, UPT, UR4, 0x4, UPT ;  /* 0x000000040400788c */ /* 0x000fc8000bf05270 */
[----:B------:R-:W-:Y:S02]  /*3c80*/  USEL UR6, URZ, 0x1, UP0 ;  /* 0x00000001ff067887 */ /* 0x000fe40008000000 */
[----:B------:R-:W-:-:S04]  /*3c90*/  USEL UR4, UR4, URZ, UP0 ;  /* 0x000000ff04047287 */ /* 0x000fc80008000000 */
[----:B-1----:R-:W-:Y:S01]  /*3ca0*/  ULEA UR5, UR4, UR41, 0x3 ;  /* 0x0000002904057291 */ /* 0x002fe2000f8e18ff */
[----:B--2---:R-:W-:-:S04]  /*3cb0*/  LOP3.LUT R2, R11, UR6, RZ, 0x3c, !PT ;  /* 0x000000060b027c12 */ /* 0x004fc8000f8e3cff */
[----:B------:R-:W-:-:S04]  /*3cc0*/  SHF.L.U32 R3, R2, 0x1f, RZ ;  /* 0x0000001f02037819 */ /* 0x000fc800000006ff */
[----:B------:R-:W1:Y:S02]  /*3cd0*/  SYNCS.PHASECHK.TRANS64.TRYWAIT P0, [UR5], R3 ;  /* 0x00000003ff0075a7 */ /* 0x000e640008001105 */
[----:B-1----:R-:W-:Y:S05]  /*3ce0*/  @!P0 BRA `(.L_x_67) ;  /* 0x00000040000c8947 */ /* 0x002fea0003800000 */
.L_x_141:
        /* <DEDUP_REMOVED lines=9> */
.L_x_143:
[----:B------:R-:W-:-:S04]  /*3d80*/  UIADD3 UR4, UPT, UPT, UR4, 0x1, URZ ;  /* 0x0000000104047890 */ /* 0x000fc8000fffe0ff */
[----:B------:R-:W-:-:S04]  /*3d90*/  UISETP.NE.AND UP0, UPT, UR4, 0x4, UPT ;  /* 0x000000040400788c */ /* 0x000fc8000bf05270 */
[----:B------:R-:W-:Y:S02]  /*3da0*/  USEL UR5, URZ, 0x1, UP0 ;  /* 0x00000001ff057887 */ /* 0x000fe40008000000 */
[----:B------:R-:W-:-:S04]  /*3db0*/  USEL UR4, UR4, URZ, UP0 ;  /* 0x000000ff04047287 */ /* 0x000fc80008000000 */
[----:B------:R-:W-:Y:S01]  /*3dc0*/  ULEA UR4, UR4, UR41, 0x3 ;  /* 0x0000002904047291 */ /* 0x000fe2000f8e18ff */
[----:B------:R-:W-:-:S04]  /*3dd0*/  LOP3.LUT R2, R2, UR5, RZ, 0x3c, !PT ;  /* 0x0000000502027c12 */ /* 0x000fc8000f8e3cff */
[----:B------:R-:W-:-:S04]  /*3de0*/  SHF.L.U32 R2, R2, 0x1f, RZ ;  /* 0x0000001f02027819 */ /* 0x000fc800000006ff */
[----:B------:R-:W2:Y:S02]  /*3df0*/  SYNCS.PHASECHK.TRANS64.TRYWAIT P0, [UR4], R2 ;  /* 0x00000002ff0075a7 */ /* 0x000ea40008001104 */
[----:B--2---:R-:W-:Y:S05]  /*3e00*/  @!P0 BRA `(.L_x_69) ;  /* 0x0000003c00f48947 */ /* 0x004fea0003800000 */
.L_x_145:
[----:B------:R-:W-:Y:S01]  /*3e10*/  NOP ;  /* 0x0000000000007918 */ /* 0x000fe20000000000 */
[----:B-1----:R-:W1:Y:S01]  /*3e20*/  LDS R0, [UR8+0x14] ;  /* 0x00001408ff007984 */ /* 0x002e620008000800 */
[----:B------:R-:W-:Y:S01]  /*3e30*/  ULOP3.LUT UR4, UR65, 0xffff, URZ, 0xc0, !UPT ;  /* 0x0000ffff41047892 */ /* 0x000fe2000f8ec0ff */
[----:B------:R-:W-:Y:S01]  /*3e40*/  UMOV UR5, 0xffff ;  /* 0x0000ffff00057882 */ /* 0x000fe20000000000 */
[----:B------:R-:W-:Y:S02]  /*3e50*/  UMOV UR6, 0x1 ;  /* 0x0000000100067882 */ /* 0x000fe40000000000 */
[----:B------:R-:W-:-:S04]  /*3e60*/  USHF.R.U32.HI UR4, URZ, 0x5, UR4 ;  /* 0x00000005ff047899 */ /* 0x000fc80008011604 */
[----:B------:R-:W-:Y:S02]  /*3e70*/  USHF.L.U32 UR5, UR5, UR4, URZ ;  /* 0x0000000405057299 */ /* 0x000fe400080006ff */
[----:B------:R-:W-:-:S04]  /*3e80*/  USHF.L.U32 UR4, UR6, UR4, URZ ;  /* 0x0000000406047299 */ /* 0x000fc800080006ff */
[----:B-1----:R-:W-:-:S04]  /*3e90*/  LOP3.LUT R0, R0, UR5, RZ, 0xc0, !PT ;  /* 0x0000000500007c12 */ /* 0x002fc8000f8ec0ff */
[----:B------:R-:W-:-:S13]  /*3ea0*/  ISETP.NE.AND P0, PT, R0, UR5, PT ;  /* 0x0000000500007c0c */ /* 0x000fda000bf05270 */
[----:B------:R-:W-:Y:S05]  /*3eb0*/  @P0 BRA `(.L_x_70) ;  /* 0x0000000000580947 */ /* 0x000fea0003800000 */
[----:B------:R-:W1:Y:S02]  /*3ec0*/  LDS R0, [UR8+0x18] ;  /* 0x00001808ff007984 */ /* 0x000e640008000800 */
[----:B-1----:R-:W-:-:S04]  /*3ed0*/  LOP3.LUT R0, R0, UR4, RZ, 0xc0, !PT ;  /* 0x0000000400007c12 */ /* 0x002fc8000f8ec0ff */
[----:B------:R-:W-:-:S13]  /*3ee0*/  ISETP.NE.AND P0, PT, R0, UR4, PT ;  /* 0x0000000400007c0c */ /* 0x000fda000bf05270 */
[----:B------:R-:W-:Y:S05]  /*3ef0*/  @P0 BRA `(.L_x_71) ;  /* 0x00000000003c0947 */ /* 0x000fea0003800000 */
[----:B------:R-:W1:Y:S01]  /*3f00*/  S2R R2, SR_LANEID ;  /* 0x0000000000027919 */ /* 0x000e620000000000 */
[----:B------:R-:W-:-:S06]  /*3f10*/  ULOP3.LUT UR5, URZ, UR5, URZ, 0x33, !UPT ;  /* 0x00000005ff057292 */ /* 0x000fcc000f8e33ff */
[----:B------:R-:W-:-:S04]  /*3f20*/  IMAD.U32 R0, RZ, RZ, UR5 ;  /* 0x00000005ff007e24 */ /* 0x000fc8000f8e00ff */
[----:B------:R2:W4:Y:S02]  /*3f30*/  REDUX UR7, R0 ;  /* 0x00000000000773c4 */ /* 0x0005240000000000 */
[----:B------:R1:W-:Y:S01]  /*3f40*/  UTCATOMSWS.AND URZ, UR5 ;  /* 0x0000000500ff79e3 */ /* 0x0003e20008000000 */
[----:B--2---:R-:W-:Y:S01]  /*3f50*/  LOP3.LUT R0, RZ, UR4, RZ, 0x33, !PT ;  /* 0x00000004ff007c12 */ /* 0x004fe2000f8e33ff */
[----:B------:R-:W-:Y:S02]  /*3f60*/  VOTEU.ANY UR4, UPT, PT ;  /* 0x0000000000047886 */ /* 0x000fe400038e0100 */
[----:B------:R-:W-:Y:S02]  /*3f70*/  UFLO.U32 UR4, UR4 ;  /* 0x00000004000472bd */ /* 0x000fe400080e0000 */
[----:B------:R-:W2:Y:S04]  /*3f80*/  REDUX UR6, R0 ;  /* 0x00000000000673c4 */ /* 0x000ea80000000000 */
[----:B-1----:R-:W-:-:S02]  /*3f90*/  ISETP.EQ.U32.AND P0, PT, R2, UR4, PT ;  /* 0x0000000402007c0c */ /* 0x002fc4000bf02070 */
[----:B----4-:R-:W-:-:S11]  /*3fa0*/  MOV R2, UR7 ;  /* 0x0000000700027c02 */ /* 0x010fd60008000f00 */
[----:B------:R1:W-:Y:S01]  /*3fb0*/  @P0 ATOMS.AND RZ, [UR8+0x14], R2 ;  /* 0x00001402ffff098c */ /* 0x0003e2000a800008 */
[----:B--2---:R-:W-:-:S05]  /*3fc0*/  IMAD.U32 R0, RZ, RZ, UR6 ;  /* 0x00000006ff007e24 */ /* 0x004fca000f8e00ff */
[----:B------:R1:W-:Y:S01]  /*3fd0*/  @P0 ATOMS.AND RZ, [UR8+0x18], R0 ;  /* 0x00001800ffff098c */ /* 0x0003e2000a800008 */
[----:B------:R-:W-:Y:S05]  /*3fe0*/  BRA `(.L_x_72) ;  /* 0x0000000000147947 */ /* 0x000fea0003800000 */
.L_x_71:
[----:B------:R-:W-:Y:S02]  /*3ff0*/  MOV R2, 0x4010 ;  /* 0x0000401000027802 */ /* 0x000fe40000000f00 */
[----:B---3-5:R-:W-:Y:S05]  /*4000*/  CALL.REL.NOINC `($__internal_0_$__cuda_sm10x_tcgen05_guardrail_trap_col_being_dealloced_not_returned_by_alloc) ;  /* 0x0000004000687944 */ /* 0x028fea0003c00000 */
[----:B------:R-:W-:Y:S05]  /*4010*/  BRA `(.L_x_72) ;  /* 0x0000000000087947 */ /* 0x000fea0003800000 */
.L_x_70:
[----:B------:R-:W-:Y:S02]  /*4020*/  MOV R2, 0x4040 ;  /* 0x0000404000027802 */ /* 0x000fe40000000f00 */
[----:B---3-5:R-:W-:Y:S05]  /*4030*/  CALL.REL.NOINC `($__internal_2_$__cuda_sm10x_tcgen05_guardrail_trap_unallocated_columns_being_dealloced) ;  /* 0x0000004000747944 */ /* 0x028fea0003c00000 */
.L_x_72:
[----:B------:R-:W-:Y:S01]  /*4040*/  NOP ;  /* 0x0000000000007918 */ /* 0x000fe20000000000 */
[----:B------:R-:W-:Y:S05]  /*4050*/  EXIT ;  /* 0x000000000000794d */ /* 0x000fea0003800000 */
.L_x_54:
[----:B------:R-:W-:-:S09]  /*4060*/  UISETP.NE.OR UP0, UPT, UR18, 0x3, !UP3 ;  /* 0x000000031200788c */ /* 0x000fd2000df05670 */
[----:B------:R-:W-:Y:S05]  /*4070*/  BRA.U UP0, `(.L_x_73) ;  /* 0x0000001100247547 */ /* 0x000fea000b800000 */
[----:B------:R-:W2:Y:S01]  /*4080*/  LDCU.64 UR4, c[0x0][0x888] ;  /* 0x00011100ff0477ac */ /* 0x000ea20008000a00 */
[----:B------:R-:W3:Y:S01]  /*4090*/  LDC.64 R12, c[0x0][0x348] ;  /* 0x0000d200ff0c7b82 */ /* 0x000ee20000000a00 */
[----:B------:R-:W-:Y:S02]  /*40a0*/  HFMA2 R9, -RZ, RZ, 0, 0 ;  /* 0x00000000ff097431 */ /* 0x000fe400000001ff */
[----:B------:R-:W-:Y:S01]  /*40b0*/  IMAD.MOV.U32 R11, RZ, RZ, 0x1 ;  /* 0x00000001ff0b7424 */ /* 0x000fe200078e00ff */
[----:B------:R-:W4:Y:S01]  /*40c0*/  LDCU UR37, c[0x0][0x370] ;  /* 0x00006e00ff2577ac */ /* 0x000f220008000800 */
[----:B------:R-:W-:Y:S01]  /*40d0*/  IMAD.MOV.U32 R10, RZ, RZ, RZ ;  /* 0x000000ffff0a7224 */ /* 0x000fe200078e00ff */
[----:B------:R-:W-:Y:S01]  /*40e0*/  MOV R3, 0x1000 ;  /* 0x0000100000037802 */ /* 0x000fe20000000f00 */
[----:B------:R-:W4:Y:S01]  /*40f0*/  LDCU.128 UR32, c[0x0][0xb10] ;  /* 0x00016200ff2077ac */ /* 0x000f220008000c00 */
[----:B------:R-:W1:Y:S01]  /*4100*/  LDCU UR29, c[0x0][0x374] ;  /* 0x00006e80ff1d77ac */ /* 0x000e620008000800 */
[----:B------:R-:W1:Y:S01]  /*4110*/  LDCU.64 UR30, c[0x0][0x890] ;  /* 0x00011200ff1e77ac */ /* 0x000e620008000a00 */
[----:B--2---:R-:W-:Y:S01]  /*4120*/  UISETP.NE.U32.AND UP0, UPT, UR4, URZ, UPT ;  /* 0x000000ff0400728c */ /* 0x004fe2000bf05070 */
[----:B------:R-:W2:Y:S01]  /*4130*/  LDCU UR15, c[0x0][0xb0c] ;  /* 0x00016180ff0f77ac */ /* 0x000ea20008000800 */
[----:B------:R-:W3:Y:S01]  /*4140*/  LDCU UR41, c[0x0][0xb20] ;  /* 0x00016400ff2977ac */ /* 0x000ee20008000800 */
[----:B------:R-:W3:Y:S01]  /*4150*/  LDCU UR4, c[0x0][0xb30] ;  /* 0x00016600ff0477ac */ /* 0x000ee20008000800 */
[----:B----4-:R-:W-:-:S02]  /*4160*/  UIMAD.WIDE.U32 UR6, UR37, UR32, URZ ;  /* 0x00000020250672a5 */ /* 0x010fc4000f8e00ff */
[----:B-1----:R-:W-:Y:S02]  /*4170*/  UIMAD.WIDE.U32 UR8, UR29, UR35, URZ ;  /* 0x000000231d0872a5 */ /* 0x002fe4000f8e00ff */
[----:B------:R-:W-:Y:S02]  /*4180*/  USEL UR40, URZ, 0x1, UP5 ;  /* 0x00000001ff287887 */ /* 0x000fe4000a800000 */
[----:B------:R-:W-:Y:S02]  /*4190*/  UISETP.NE.U32.AND UP6, UPT, UR30, URZ, UPT ;  /* 0x000000ff1e00728c */ /* 0x000fe4000bfc5070 */
[----:B------:R-:W-:Y:S01]  /*41a0*/  UISETP.NE.AND.EX UP5, UPT, UR5, URZ, UPT, UP0 ;  /* 0x000000ff0500728c */ /* 0x000fe2000bfa5300 */
[----:B------:R-:W-:Y:S01]  /*41b0*/  UMOV UR24, 0x400 ;  /* 0x0000040000187882 */ /* 0x000fe20000000000 */
[----:B------:R-:W-:Y:S01]  /*41c0*/  UISETP.NE.AND UP0, UPT, UR42, 0x1, UPT ;  /* 0x000000012a00788c */ /* 0x000fe2000bf05270 */
[----:B------:R-:W-:Y:S01]  /*41d0*/  UMOV UR6, UR7 ;  /* 0x0000000700067c82 */ /* 0x000fe20008000000 */
[----:B------:R-:W-:Y:S01]  /*41e0*/  UMOV UR38, UR9 ;  /* 0x0000000900267c82 */ /* 0x000fe20008000000 */
[----:B--2---:R-:W-:Y:S01]  /*41f0*/  UISETP.NE.AND UP0, UPT, UR15, 0x1, UPT ;  /* 0x000000010f00788c */ /* 0x004fe2000bf05270 */
[----:B------:R-:W-:Y:S01]  /*4200*/  UMOV UR25, URZ ;  /* 0x000000ff00197c82 */ /* 0x000fe20008000000 */
[----:B------:R-:W-:-:S02]  /*4210*/  UPLOP3.LUT UP4, UPT, UPT, UPT, UPT, 0x40, 0x4 ;  /* 0x000000000004789c */ /* 0x000fc40003f8e870 */
[----:B------:R-:W-:Y:S01]  /*4220*/  UISETP.GE.AND UP2, UPT, UR42, 0x1, UPT ;  /* 0x000000012a00788c */ /* 0x000fe2000bf46270 */
[----:B------:R-:W1:Y:S01]  /*4230*/  LDCU.64 UR16, c[0x0][0xb28] ;  /* 0x00016500ff1077ac */ /* 0x000e620008000a00 */
[----:B------:R-:W-:Y:S02]  /*4240*/  ULEA UR24, UR54, UR24, 0x18 ;  /* 0x0000001836187291 */ /* 0x000fe4000f8ec0ff */
[----:B------:R-:W-:Y:S02]  /*4250*/  UISETP.NE.AND.EX UP6, UPT, UR31, URZ, UPT, UP6 ;  /* 0x000000ff1f00728c */ /* 0x000fe4000bfc5360 */
[----:B------:R-:W-:Y:S02]  /*4260*/  USHF.R.U32.HI UR39, URZ, UR33, UR6 ;  /* 0x00000021ff277299 */ /* 0x000fe40008011606 */
[----:B---3--:R-:W-:Y:S02]  /*4270*/  USHF.R.U32.HI UR38, URZ, UR41, UR38 ;  /* 0x00000029ff267299 */ /* 0x008fe40008011626 */
[----:B------:R-:W-:-:S02]  /*4280*/  UISETP.NE.AND UP0, UPT, UR34, 0x1, UPT ;  /* 0x000000012200788c */ /* 0x000fc4000bf05270 */
[----:B------:R-:W-:-:S11]  /*4290*/  UISETP.NE.AND UP3, UPT, UR4, 0x1, UPT ;  /* 0x000000010400788c */ /* 0x000fd6000bf65270 */
.L_x_82:
[C---:B------:R-:W-:Y:S02]  /*42a0*/  LEA R8, R10.reuse, UR24, 0x3 ;  /* 0x000000180a087c11 */ /* 0x040fe4000f8e18ff */
[----:B------:R-:W-:Y:S02]  /*42b0*/  SHF.L.U32 R0, R9, 0x1f, RZ ;  /* 0x0000001f09007819 */ /* 0x000fe400000006ff */
[----:B------:R-:W-:Y:S02]  /*42c0*/  LEA R4, R10, UR24, 0x4 ;  /* 0x000000180a047c11 */ /* 0x000fe4000f8e20ff */
[----:B--2---:R-:W2:Y:S02]  /*42d0*/  SYNCS.PHASECHK.TRANS64.TRYWAIT P0, [R8+URZ+0x70], R0 ;  /* 0x00007000080075a7 */ /* 0x004ea400080011ff */
[----:B--2---:R-:W-:Y:S05]  /*42e0*/  @!P0 BRA `(.L_x_74) ;  /* 0x0000003800d48947 */ /* 0x004fea0003800000 */
.L_x_146:
[----:B------:R-:W3:Y:S01]  /*42f0*/  LDS.128 R4, [R4+0x100] ;  /* 0x0001000004047984 */ /* 0x000ee20000000c00 */
[----:B------:R-:W-:Y:S01]  /*4300*/  UISETP.GE.AND UP0, UPT, UR42, 0x1, UPT ;  /* 0x000000012a00788c */ /* 0x000fe2000bf06270 */
[----:B------:R-:W-:Y:S01]  /*4310*/  @!PT LDS RZ, [RZ] ;  /* 0x00000000fffff984 */ /* 0x000fe20000000800 */
[----:B------:R-:W-:Y:S01]  /*4320*/  @!PT LDS RZ, [RZ] ;  /* 0x00000000fffff984 */ /* 0x000fe20000000800 */
[----:B------:R-:W-:Y:S01]  /*4330*/  @!PT LDS RZ, [RZ] ;  /* 0x00000000fffff984 */ /* 0x000fe20000000800 */
[----:B------:R-:W-:Y:S01]  /*4340*/  @!PT LDS RZ, [RZ] ;  /* 0x00000000fffff984 */ /* 0x000fe20000000800 */
[----:B------:R4:W-:Y:S06]  /*4350*/  MEMBAR.ALL.CTA ;  /* 0x0000000000007992 */ /* 0x0009ec0000008000 */
[----:B----4-:R-:W4:Y:S01]  /*4360*/  FENCE.VIEW.ASYNC.S ;  /* 0x00000000000073c6 */ /* 0x010f220000000000 */
[----:B---3--:R-:W-:Y:S11]  /*4370*/  LOP3.LUT P0, RZ, R6, 0x1, RZ, 0xc0, !PT ;  /* 0x0000000106ff7812 */ /* 0x008ff6000780c0ff */
[----:B------:R-:W-:Y:S02]  /*4380*/  @!UPT UIADD3 URZ, UPT, UPT, URZ, URZ, URZ ;  /* 0x000000fffffff290 */ /* 0x000fe4000fffe0ff */
[----:B----4-:R-:W-:Y:S01]  /*4390*/  VOTEU.ANY UP2, P0 ;  /* 0x0000000000ff7886 */ /* 0x010fe20000040100 */
[----:B------:R-:W-:Y:S11]  /*43a0*/  PLOP3.LUT P0, PT, PT, PT, UP2, 0x80, 0x8 ;  /* 0x000000000008781c */ /* 0x000ff60003f0f028 */
[----:B------:R-:W-:Y:S02]  /*43b0*/  @!UPT UIADD3 URZ, UPT, UPT, URZ, URZ, URZ ;  /* 0x000000fffffff290 */ /* 0x000fe4000fffe0ff */
[----:B--2---:R-:W-:Y:S02]  /*43c0*/  @P0 SHF.R.U32.HI R0, RZ, 0x10, R5 ;  /* 0x00000010ff000819 */ /* 0x004fe40000011605 */
[----:B------:R-:W-:Y:S02]  /*43d0*/  @P0 MOV R2, R4 ;  /* 0x0000000400020202 */ /* 0x000fe40000000f00 */
[----:B------:R-:W-:Y:S01]  /*43e0*/  @P0 R2UR UR4, R0 ;  /* 0x00000000000402ca */ /* 0x000fe200000e0000 */
[----:B------:R-:W-:Y:S01]  /*43f0*/  VIADD R0, R8, 0x80 ;  /* 0x0000008008007836 */ /* 0x000fe20000000000 */
[----:B------:R-:W-:Y:S02]  /*4400*/  @P0 LOP3.LUT R4, R5, 0xffff, RZ, 0xc0, !PT ;  /* 0x0000ffff05040812 */ /* 0x000fe400078ec0ff */
[----:B------:R-:W-:Y:S02]  /*4410*/  @P0 R2UR UR6, R2 ;  /* 0x00000000020602ca */ /* 0x000fe400000e0000 */
[----:B------:R-:W-:Y:S02]  /*4420*/  PRMT R0, RZ, 0x654, R0 ;  /* 0x00000654ff007816 */ /* 0x000fe40000000000 */
[----:B------:R-:W-:Y:S02]  /*4430*/  @P0 R2UR UR5, R4 ;  /* 0x00000000040502ca */ /* 0x000fe400000e0000 */
[----:B------:R2:W-:Y:S03]  /*4440*/  SYNCS.ARRIVE.TRANS64.RED.A1T0 RZ, [R0+URZ], RZ ;  /* 0x000000ff00ff79a7 */ /* 0x0005e600081004ff */
[----:B------:R-:W-:Y:S04]  /*4450*/  @UP2 UMOV UR28, UR4 ;  /* 0x00000004001c2c82 */ /* 0x000fe80008000000 */
[----:B------:R-:W-:Y:S04]  /*4460*/  @UP2 UMOV UR14, UR6 ;  /* 0x00000006000e2c82 */ /* 0x000fe80008000000 */
[----:B------:R-:W-:Y:S01]  /*4470*/  @UP2 UMOV UR13, UR5 ;  /* 0x00000005000d2c82 */ /* 0x000fe20008000000 */
[----:B------:R-:W-:Y:S05]  /*4480*/  BRA.U !UP0, `(.L_x_75) ;  /* 0x0000000108c07547 */ /* 0x000fea000b800000 */
[----:B------:R-:W-:Y:S02]  /*4490*/  UIMAD.WIDE.U32 UR8, UR13, UR35, URZ ;  /* 0x000000230d0872a5 */ /* 0x000fe4000f8e00ff */
[----:B------:R-:W-:Y:S02]  /*44a0*/  UP2UR UR12, UPR, URZ, 0x4 ;  /* 0x00000004ff0c7883 */ /* 0x000fe40008000000 */
[----:B------:R-:W-:Y:S02]  /*44b0*/  UISETP.NE.AND UP2, UPT, UR34, 0x1, UPT ;  /* 0x000000012200788c */ /* 0x000fe4000bf45270 */
[----:B------:R-:W-:Y:S02]  /*44c0*/  UIMAD.WIDE.U32 UR10, UR14, UR32, URZ ;  /* 0x000000200e0a72a5 */ /* 0x000fe4000f8e00ff */
[----:B------:R-:W-:Y:S02]  /*44d0*/  USEL UR4, UR29, UR38, !UP2 ;  /* 0x000000261d047287 */ /* 0x000fe4000d000000 */
[----:B------:R-:W-:Y:S02]  /*44e0*/  UISETP.NE.AND UP0, UPT, UR15, 0x1, UPT ;  /* 0x000000010f00788c */ /* 0x000fe4000bf05270 */
[----:B------:R-:W-:Y:S02]  /*44f0*/  UP2UR UR22, UPR, URZ, 0x2 ;  /* 0x00000002ff167883 */ /* 0x000fe40008000000 */
[----:B------:R-:W-:Y:S02]  /*4500*/  UISETP.NE.AND UP1, UPT, UR42, 0x1, UPT ;  /* 0x000000012a00788c */ /* 0x000fe4000bf25270 */
[----:B-1----:R-:W-:Y:S02]  /*4510*/  UIMAD.WIDE.U32 UR18, UR4, UR16, URZ ;  /* 0x00000010041272a5 */ /* 0x002fe4000f8e00ff */
[----:B------:R-:W-:Y:S01]  /*4520*/  USEL UR7, UR37, UR39, !UP0 ;  /* 0x0000002725077287 */ /* 0x000fe2000c000000 */
[----:B------:R-:W-:Y:S02]  /*4530*/  UMOV UR5, UR9 ;  /* 0x0000000900057c82 */ /* 0x000fe40008000000 */
[----:B------:R-:W-:Y:S02]  /*4540*/  USHF.R.U32.HI UR6, URZ, UR41, UR5 ;  /* 0x00000029ff067299 */ /* 0x000fe40008011605 */
[----:B------:R-:W-:Y:S02]  /*4550*/  UIMAD.WIDE.U32 UR20, UR7, UR16, URZ ;  /* 0x00000010071472a5 */ /* 0x000fe4000f8e00ff */
[----:B------:R-:W-:Y:S02]  /*4560*/  USEL UR6, UR13, UR6, !UP2 ;  /* 0x000000060d067287 */ /* 0x000fe4000d000000 */
[----:B------:R-:W-:Y:S01]  /*4570*/  UISETP.NE.AND UP2, UPT, UR12, URZ, UPT ;  /* 0x000000ff0c00728c */ /* 0x000fe2000bf45270 */
[----:B------:R-:W-:Y:S01]  /*4580*/  UMOV UR5, UR11 ;  /* 0x0000000b00057c82 */ /* 0x000fe20008000000 */
[----:B------:R-:W-:Y:S02]  /*4590*/  UIMAD.WIDE.U32 UR10, UR6, UR16, URZ ;  /* 0x00000010060a72a5 */ /* 0x000fe4000f8e00ff */
[----:B------:R-:W-:Y:S03]  /*45a0*/  USHF.R.U32.HI UR8, URZ, UR33, UR5 ;  /* 0x00000021ff087299 */ /* 0x000fe60008011605 */
[----:B------:R-:W-:Y:S02]  /*45b0*/  UMOV UR5, UR19 ;  /* 0x0000001300057c82 */ /* 0x000fe40008000000 */
[----:B------:R-:W-:Y:S03]  /*45c0*/  @UP1 USHF.R.U32.HI UR4, URZ, UR17, UR5 ;  /* 0x00000011ff041299 */ /* 0x000fe60008011605 */
[----:B------:R-:W-:Y:S01]  /*45d0*/  UMOV UR5, UR21 ;  /* 0x0000001500057c82 */ /* 0x000fe20008000000 */
[----:B------:R-:W-:Y:S02]  /*45e0*/  UIMAD UR4, UR42, UR4, URZ ;  /* 0x000000042a0472a4 */ /* 0x000fe4000f8e02ff */
[----:B------:R-:W-:Y:S02]  /*45f0*/  @UP1 USHF.R.U32.HI UR7, URZ, UR17, UR5 ;  /* 0x00000011ff071299 */ /* 0x000fe40008011605 */
[----:B------:R-:W-:Y:S02]  /*4600*/  USEL UR5, UR14, UR8, !UP0 ;  /* 0x000000080e057287 */ /* 0x000fe4000c000000 */
[----:B------:R-:W-:Y:S02]  /*4610*/  UIMAD UR8, UR42, UR7, URZ ;  /* 0x000000072a0872a4 */ /* 0x000fe4000f8e02ff */
[----:B------:R-:W-:Y:S03]  /*4620*/  UISETP.GE.AND UP0, UPT, UR6, UR4, UPT ;  /* 0x000000040600728c */ /* 0x000fe6000bf06270 */
[----:B------:R-:W-:Y:S01]  /*4630*/  UMOV UR4, UR11 ;  /* 0x0000000b00047c82 */ /* 0x000fe20008000000 */
[----:B------:R-:W-:Y:S02]  /*4640*/  UISETP.GE.OR UP0, UPT, UR5, UR8, UP0 ;  /* 0x000000080500728c */ /* 0x000fe40008706670 */
[----:B------:R-:W-:Y:S02]  /*4650*/  USHF.R.U32.HI UR4, URZ, UR17, UR4 ;  /* 0x00000011ff047299 */ /* 0x000fe40008011604 */
[----:B------:R-:W-:Y:S02]  /*4660*/  UIMAD.WIDE.U32 UR8, UR5, UR16, URZ ;  /* 0x00000010050872a5 */ /* 0x000fe4000f8e00ff */
[----:B------:R-:W-:Y:S04]  /*4670*/  USEL UR10, UR6, UR4, !UP1 ;  /* 0x00000004060a7287 */ /* 0x000fe8000c800000 */
[----:B------:R-:W-:Y:S01]  /*4680*/  UIADD3 UR11, UPT, UPT, -UR10, URZ, URZ ;  /* 0x000000ff0a0b7290 */ /* 0x000fe2000fffe1ff */
[----:B------:R-:W-:Y:S02]  /*4690*/  @!UP0 UMOV UR4, UR9 ;  /* 0x0000000900048c82 */ /* 0x000fe40008000000 */
[----:B------:R-:W-:Y:S02]  /*46a0*/  @!UP0 USHF.R.U32.HI UR4, URZ, UR17, UR4 ;  /* 0x00000011ff048299 */ /* 0x000fe40008011604 */
[----:B------:R-:W-:Y:S02]  /*46b0*/  UIMAD UR8, UR42, UR11, UR6 ;  /* 0x0000000b2a0872a4 */ /* 0x000fe4000f8e0206 */
[----:B------:R-:W-:Y:S02]  /*46c0*/  @!UP0 USEL UR4, UR5, UR4, !UP1 ;  /* 0x0000000405048287 */ /* 0x000fe4000c800000 */
[----:B------:R-:W-:Y:S02]  /*46d0*/  UISETP.NE.AND UP1, UPT, UR22, URZ, UPT ;  /* 0x000000ff1600728c */ /* 0x000fe4000bf25270 */
[----:B------:R-:W-:Y:S02]  /*46e0*/  @!UP0 UIMAD UR8, UR7, UR8, UR4 ;  /* 0x00000008070882a4 */ /* 0x000fe4000f8e0204 */
[----:B------:R-:W-:Y:S02]  /*46f0*/  @!UP0 UIADD3 UR9, UPT, UPT, UR10, -UR4, URZ ;  /* 0x800000040a098290 */ /* 0x000fe4000fffe0ff */
[----:B------:R-:W-:Y:S02]  /*4700*/  UIADD3 UR4, UPT, UPT, -UR5, URZ, URZ ;  /* 0x000000ff05047290 */ /* 0x000fe4000fffe1ff */
[----:B------:R-:W-:Y:S02]  /*4710*/  UIADD3 UR7, UPT, UPT, -UR6, URZ, URZ ;  /* 0x000000ff06077290 */ /* 0x000fe4000fffe1ff */
[----:B------:R-:W-:Y:S02]  /*4720*/  @!UP0 UIMAD UR6, UR9, UR42, UR5 ;  /* 0x0000002a090682a4 */ /* 0x000fe4000f8e0205 */
[----:B------:R-:W-:Y:S02]  /*4730*/  UIMAD UR14, UR15, UR4, UR14 ;  /* 0x000000040f0e72a4 */ /* 0x000fe4000f8e020e */
[----:B------:R-:W-:Y:S01]  /*4740*/  UIMAD UR13, UR34, UR7, UR13 ;  /* 0x00000007220d72a4 */ /* 0x000fe2000f8e020d */
[----:B------:R-:W-:Y:S02]  /*4750*/  @!UP0 UMOV UR5, UR8 ;  /* 0x0000000800058c82 */ /* 0x000fe40008000000 */
[----:B------:R-:W-:Y:S02]  /*4760*/  UIMAD UR14, UR5, UR15, UR14 ;  /* 0x0000000f050e72a4 */ /* 0x000fe4000f8e020e */
[----:B------:R-:W-:Y:S11]  /*4770*/  UIMAD UR13, UR6, UR34, UR13 ;  /* 0x00000022060d72a4 */ /* 0x000ff6000f8e020d */
[----:B------:R-:W-:Y:S01]  /*4780*/  @!UPT UIADD3 URZ, UPT, UPT, URZ, URZ, URZ ;  /* 0x000000fffffff290 */ /* 0x000fe2000fffe0ff */
.L_x_75:
[----:B------:R-:W3:Y:S01]  /*4790*/  @!UP3 LDCU.128 UR20, c[0x0][0xb10] ;  /* 0x00016200ff14b7ac */ /* 0x000ee20008000c00 */
[----:B------:R-:W-:Y:S04]  /*47a0*/  ISETP.NE.U32.AND P0, PT, RZ, UR30, PT ;  /* 0x0000001eff007c0c */ /* 0x000fe8000bf05070 */
[----:B------:R-:W-:Y:S01]  /*47b0*/  ISETP.NE.AND.EX P0, PT, RZ, UR31, PT, P0 ;  /* 0x0000001fff007c0c */ /* 0x000fe2000bf05300 */
[----:B------:R-:W4:Y:S01]  /*47c0*/  @!UP3 LDCU UR5, c[0x0][0xb0c] ;  /* 0x00016180ff05b7ac */ /* 0x000f220008000800 */
[----:B------:R-:W-:Y:S02]  /*47d0*/  USHF.L.U32 UR11, UR26, 0x6, URZ ;  /* 0x000000061a0b7899 */ /* 0x000fe400080006ff */
[----:B------:R-:W-:Y:S02]  /*47e0*/  USHF.L.U32 UR10, UR27, 0x6, URZ ;  /* 0x000000061b0a7899 */ /* 0x000fe400080006ff */
[----:B---3--:R-:W-:Y:S07]  /*47f0*/  UIMAD.WIDE.U32 UR6, UR14, UR20, URZ ;  /* 0x000000140e0672a5 */ /* 0x008fee000f8e00ff */
[----:B------:R-:W-:Y:S01]  /*4800*/  @!UP3 UMOV UR4, UR7 ;  /* 0x000000070004bc82 */ /* 0x000fe20008000000 */
[----:B----4-:R-:W-:Y:S02]  /*4810*/  @!UP3 UISETP.NE.AND UP0, UPT, UR5, 0x1, UPT ;  /* 0x000000010500b88c */ /* 0x010fe4000bf05270 */
[----:B------:R-:W-:Y:S02]  /*4820*/  @!UP3 USHF.R.U32.HI UR4, URZ, UR21, UR4 ;  /* 0x00000015ff04b299 */ /* 0x000fe40008011604 */
[----:B------:R-:W-:Y:S02]  /*4830*/  UIMAD.WIDE.U32 UR6, UR13, UR23, URZ ;  /* 0x000000170d0672a5 */ /* 0x000fe4000f8e00ff */
[----:B------:R-:W-:Y:S02]  /*4840*/  @!UP3 USEL UR8, UR14, UR4, !UP0 ;  /* 0x000000040e08b287 */ /* 0x000fe4000c000000 */
[----:B------:R-:W-:Y:S03]  /*4850*/  @!UP3 UISETP.NE.AND UP0, UPT, UR22, 0x1, UPT ;  /* 0x000000011600b88c */ /* 0x000fe6000bf05270 */
[----:B------:R-:W-:Y:S02]  /*4860*/  @!UP3 UMOV UR6, UR7 ;  /* 0x000000070006bc82 */ /* 0x000fe40008000000 */
[----:B------:R-:W3:Y:S02]  /*4870*/  @!UP3 LDCU UR4, c[0x0][0xb20] ;  /* 0x00016400ff04b7ac */ /* 0x000ee40008000800 */
[----:B---3--:R-:W-:Y:S04]  /*4880*/  @!UP3 USHF.R.U32.HI UR6, URZ, UR4, UR6 ;  /* 0x00000004ff06b299 */ /* 0x008fe80008011606 */
[----:B------:R-:W-:Y:S04]  /*4890*/  @!UP3 USEL UR6, UR13, UR6, !UP0 ;  /* 0x000000060d06b287 */ /* 0x000fe8000c000000 */
[----:B------:R-:W-:Y:S02]  /*48a0*/  @!UP3 UIADD3 UR4, UPT, UPT, -UR8, UR6, URZ ;  /* 0x000000060804b290 */ /* 0x000fe4000fffe1ff */
[----:B------:R-:W-:Y:S02]  /*48b0*/  @!UP3 UIADD3 UR6, UPT, UPT, UR8, -UR6, URZ ;  /* 0x800000060806b290 */ /* 0x000fe4000fffe0ff */
[----:B------:R-:W-:Y:S02]  /*48c0*/  @!UP3 UIMAD UR14, UR4, UR5, UR14 ;  /* 0x00000005040eb2a4 */ /* 0x000fe4000f8e020e */
[----:B------:R-:W-:Y:S01]  /*48d0*/  @!UP3 UIMAD UR13, UR6, UR22, UR13 ;  /* 0x00000016060db2a4 */ /* 0x000fe2000f8e020d */
[----:B------:R-:W-:Y:S11]  /*48e0*/  BRA.U UP4, `(.L_x_76) ;  /* 0x0000000104107547 */ /* 0x000ff6000b800000 */
[----:B------:R-:W-:Y:S04]  /*48f0*/  MOV R2, UR40 ;  /* 0x0000002800027c02 */ /* 0x000fe80008000f00 */
[----:B------:R-:W-:Y:S04]  /*4900*/  SHF.L.U32 R2, R2, 0x1f, RZ ;  /* 0x0000001f02027819 */ /* 0x000fe800000006ff */
[----:B------:R-:W3:Y:S02]  /*4910*/  SYNCS.PHASECHK.TRANS64.TRYWAIT P1, [UR24+0x68], R2 ;  /* 0x00006802ff0075a7 */ /* 0x000ee40008021118 */
[----:B---3--:R-:W-:Y:S05]  /*4920*/  @!P1 BRA `(.L_x_77) ;  /* 0x0000003400589947 */ /* 0x008fea0003800000 */
.L_x_76:
[----:B------:R-:W-:Y:S05]  /*4930*/  BRA.U !UP6, `(.L_x_78) ;  /* 0x000000010e387547 */ /* 0x000fea000b800000 */
[----:B------:R-:W-:Y:S01]  /*4940*/  UPLOP3.LUT UP1, UPT, UPT, UPT, UP5, 0x80, 0x8 ;  /* 0x000000000008789c */ /* 0x000fe20003f2f050 */
[----:B--2---:R-:W-:Y:S01]  /*4950*/  HFMA2 R0, -RZ, RZ, 0, 5.9604644775390625e-08 ;  /* 0x00000001ff007431 */ /* 0x004fe200000001ff */
[----:B------:R-:W2:Y:S01]  /*4960*/  LDCU.64 UR8, c[0x0][0x358] ;  /* 0x00006b00ff0877ac */ /* 0x000ea20008000a00 */
[----:B------:R-:W-:Y:S03]  /*4970*/  IMAD.MOV.U32 R45, RZ, RZ, 0x1 ;  /* 0x00000001ff2d7424 */ /* 0x000fe600078e00ff */
[----:B------:R-:W-:Y:S05]  /*4980*/  PLOP3.LUT P1, PT, PT, PT, UP1, 0x80, 0x8 ;  /* 0x000000000008781c */ /* 0x000fea0003f2f018 */
[----:B------:R-:W3:Y:S01]  /*4990*/  @UP1 LDCU.64 UR4, c[0x0][0x888] ;  /* 0x00011100ff0417ac */ /* 0x000ee20008000a00 */
[----:B------:R-:W-:Y:S07]  /*49a0*/  @UP1 UIMAD UR6, UR36, UR30, URZ ;  /* 0x0000001e240612a4 */ /* 0x000fee000f8e02ff */
[----:B------:R-:W-:Y:S01]  /*49b0*/  @!P1 PRMT R45, R0, 0x7610, R45 ;  /* 0x00007610002d9816 */ /* 0x000fe2000000002d */
[----:B---3--:R-:W-:Y:S06]  /*49c0*/  @UP1 UIMAD.WIDE UR4, UR6, 0x4, UR4 ;  /* 0x00000004060418a5 */ /* 0x008fec000f8e0204 */
[----:B-----5:R-:W-:Y:S01]  /*49d0*/  IMAD.U32 R26, RZ, RZ, UR4 ;  /* 0x00000004ff1a7e24 */ /* 0x020fe2000f8e00ff */
[----:B------:R-:W-:Y:S04]  /*49e0*/  MOV R27, UR5 ;  /* 0x00000005001b7c02 */ /* 0x000fe80008000f00 */
[----:B------:R-:W3:Y:S01]  /*49f0*/  @!UP1 LDCU UR4, c[0x0][0x880] ;  /* 0x00011000ff0497ac */ /* 0x000ee20008000800 */
[----:B--2---:R4:W5:Y:S02]  /*4a00*/  @P1 LDG.E R26, desc[UR8][R26.64] ;  /* 0x000000081a1a1981 */ /* 0x004964000c1e1900 */
[----:B---34-:R-:W-:Y:S07]  /*4a10*/  @!P1 IMAD.U32 R26, RZ, RZ, UR4 ;  /* 0x00000004ff1a9e24 */ /* 0x018fee000f8e00ff */
.L_x_78:
[----:B-----5:R-:W-:Y:S01]  /*4a20*/  @!P0 FSETP.EQ.AND P2, PT, R26, RZ, PT ;  /* 0x000000ff1a00820b */ /* 0x020fe20003f42000 */
[----:B------:R-:W-:Y:S01]  /*4a30*/  @!UPT UIADD3 URZ, UPT, UPT, URZ, URZ, URZ ;  /* 0x000000fffffff290 */ /* 0x000fe2000fffe0ff */
[----:B------:R-:W-:Y:S11]  /*4a40*/  @!P0 BRA `(.L_x_79) ;  /* 0x0000000000148947 */ /* 0x000ff60003800000 */
[----:B------:R-:W-:Y:S02]  /*4a50*/  LOP3.LUT P0, RZ, R45, 0xff, RZ, 0xc0, !PT ;  /* 0x000000ff2dff7812 */ /* 0x000fe4000780c0ff */
[----:B------:R-:W-:Y:S04]  /*4a60*/  PLOP3.LUT P2, PT, PT, PT, UP1, 0x80, 0x8 ;  /* 0x000000000008781c */ /* 0x000fe80003f4f018 */
[----:B------:R-:W-:Y:S07]  /*4a70*/  PLOP3.LUT P2, PT, P2, PT, PT, 0x8, 0x80 ;  /* 0x000000000080781c */ /* 0x000fee000174e170 */
[----:B------:R-:W-:Y:S11]  /*4a80*/  @P0 FSETP.EQ.AND P2, PT, R26, RZ, PT ;  /* 0x000000ff1a00020b */ /* 0x000ff60003f42000 */
[----:B------:R-:W-:Y:S02]  /*4a90*/  @!UPT UIADD3 URZ, UPT, UPT, URZ, URZ, URZ ;  /* 0x000000fffffff290 */ /* 0x000fe4000fffe0ff */
.L_x_79:
[----:B------:R-:W-:Y:S01]  /*4aa0*/  ULEA UR4, UR25, UR24, 0x3 ;  /* 0x0000001819047291 */ /* 0x000fe2000f8e18ff */
[----:B--2---:R-:W-:Y:S02]  /*4ab0*/  SHF.L.U32 R2, R11, 0x1f, RZ ;  /* 0x0000001f0b027819 */ /* 0x004fe400000006ff */
[----:B------:R-:W-:Y:S04]  /*4ac0*/  ELECT P1, URZ, PT ;  /* 0x0000000000ff782f */ /* 0x000fe80003820000 */
[----:B------:R-:W-:Y:S02]  /*4ad0*/  PLOP3.LUT P1, PT, P2, P1, PT, 0xf2, 0x2f ;  /* 0x00000000002f781c */ /* 0x000fe40001723e72 */
[----:B------:R-:W2:Y:S02]  /*4ae0*/  SYNCS.PHASECHK.TRANS64.TRYWAIT P0, [UR4+0x48], R2 ;  /* 0x00004802ff0075a7 */ /* 0x000ea40008001104 */
[----:B--2---:R-:W-:Y:S09]  /*4af0*/  @!P0 BRA `(.L_x_80) ;  /* 0x0000003000fc8947 */ /* 0x004ff20003800000 */
.L_x_149:
[----:B------:R-:W-:Y:S01]  /*4b00*/  VOTEU.ALL UP0, P1 ;  /* 0x0000000000ff7886 */ /* 0x000fe20000800000 */
[----:B--2---:R-:W-:Y:S01]  /*4b10*/  @!P1 IADD3 R2, P0, PT, R12, 0x580, RZ ;  /* 0x000005800c029810 */ /* 0x004fe20007f1e0ff */
[----:B------:R-:W-:Y:S01]  /*4b20*/  UIADD3 UR9, UPT, UPT, UR4, 0x30, URZ ;  /* 0x0000003004097890 */ /* 0x000fe2000fffe0ff */
[----:B------:R-:W-:Y:S01]  /*4b30*/  VIADD R10, R10, 0x1 ;  /* 0x000000010a0a7836 */ /* 0x000fe20000000000 */
[----:B------:R-:W-:Y:S01]  /*4b40*/  UMOV UR22, 0x0 ;  /* 0x0000000000167882 */ /* 0x000fe20000000000 */
[----:B------:R-:W-:Y:S01]  /*4b50*/  @!UP0 ULEA UR5, UR25, UR24, 0xc ;  /* 0x0000001819058291 */ /* 0x000fe2000f8e60ff */
[----:B------:R-:W-:Y:S01]  /*4b60*/  @!P1 IMAD.X R0, RZ, RZ, R13, P0 ;  /* 0x000000ffff009224 */ /* 0x000fe200000e060d */
[----:B------:R-:W-:Y:S01]  /*4b70*/  @!P1 R2UR UR7, R2 ;  /* 0x00000000020792ca */ /* 0x000fe200000e0000 */
[----:B------:R-:W-:Y:S01]  /*4b80*/  @!P1 IMAD.MOV.U32 R2, RZ, RZ, 0x1000 ;  /* 0x00001000ff029424 */ /* 0x000fe200078e00ff */
[----:B------:R-:W-:Y:S02]  /*4b90*/  @!UP0 UIADD3 UR8, UPT, UPT, UR5, 0x200, URZ ;  /* 0x0000020005088890 */ /* 0x000fe4000fffe0ff */
[----:B------:R-:W-:Y:S01]  /*4ba0*/  UIADD3 UR5, UPT, UPT, UR25, 0x1, URZ ;  /* 0x0000000119057890 */ /* 0x000fe2000fffe0ff */
[----:B------:R-:W-:Y:S01]  /*4bb0*/  UMOV UR23, 0x10000000 ;  /* 0x1000000000177882 */ /* 0x000fe20000000000 */
[----:B------:R-:W-:Y:S02]  /*4bc0*/  UMOV UR12, UR36 ;  /* 0x00000024000c7c82 */ /* 0x000fe40008000000 */
[----:B------:R-:W-:Y:S04]  /*4bd0*/  UISETP.NE.AND UP0, UPT, UR5, 0x3, UPT ;  /* 0x000000030500788c */ /* 0x000fe8000bf05270 */
[----:B------:R-:W-:Y:S01]  /*4be0*/  USEL UR6, UR5, URZ, UP0 ;  /* 0x000000ff05067287 */ /* 0x000fe20008000000 */
[----:B------:R-:W-:Y:S01]  /*4bf0*/  @!P1 R2UR UR5, R0 ;  /* 0x00000000000592ca */ /* 0x000fe200000e0000 */
[----:B------:R-:W-:Y:S01]  /*4c00*/  IMAD.U32 R4, RZ, RZ, UR7 ;  /* 0x00000007ff047e24 */ /* 0x000fe2000f8e00ff */
[----:B------:R-:W-:Y:S02]  /*4c10*/  USEL UR20, URZ, 0x1, UP0 ;  /* 0x00000001ff147887 */ /* 0x000fe40008000000 */
[----:B------:R-:W-:Y:S01]  /*4c20*/  VOTEU.ALL UP0, P1 ;  /* 0x0000000000ff7886 */ /* 0x000fe20000800000 */
[----:B------:R-:W-:Y:S01]  /*4c30*/  UPRMT UR7, UR54, 0x654, UR9 ;  /* 0x0000065436077896 */ /* 0x000fe20008000009 */
[----:B------:R-:W-:Y:S02]  /*4c40*/  @!P1 R2UR UR18, R4 ;  /* 0x00000000041292ca */ /* 0x000fe400000e0000 */
[----:B------:R-:W-:Y:S04]  /*4c50*/  LOP3.LUT R11, R11, UR20, RZ, 0x3c, !PT ;  /* 0x000000140b0b7c12 */ /* 0x000fe8000f8e3cff */
[----:B------:R-:W-:Y:S01]  /*4c60*/  SHF.L.U32 R0, R11, 0x1f, RZ ;  /* 0x0000001f0b007819 */ /* 0x000fe200000006ff */
[----:B------:R-:W-:Y:S01]  /*4c70*/  IMAD.U32 R5, RZ, RZ, UR5 ;  /* 0x00000005ff057e24 */ /* 0x000fe2000f8e00ff */
[----:B------:R-:W-:Y:S04]  /*4c80*/  ULEA UR5, UR6, UR24, 0x3 ;  /* 0x0000001806057291 */ /* 0x000fe8000f8e18ff */
[----:B------:R-:W-:Y:S11]  /*4c90*/  @!P1 R2UR UR19, R5 ;  /* 0x00000000051392ca */ /* 0x000ff600000e0000 */
[----:B------:R-:W-:Y:S02]  /*4ca0*/  @!UPT UIADD3 URZ, UPT, UPT, URZ, URZ, URZ ;  /* 0x000000fffffff290 */ /* 0x000fe4000fffe0ff */
[----:B------:R2:W-:Y:S01]  /*4cb0*/  @!UP0 UTMALDG.3D [UR8], [UR18], desc[UR22] ;  /* 0x00001608120085b4 */ /* 0x0005e20008011000 */
[----:B------:R2:W-:Y:S01]  /*4cc0*/  @!P1 SYNCS.ARRIVE.TRANS64.RED.A0TR RZ, [UR4+0x30], R2 ;  /* 0x00003002ffff99a7 */ /* 0x0005e20008300404 */
[----:B------:R-:W-:Y:S01]  /*4cd0*/  SYNCS.ARRIVE.TRANS64.RED.A1T0 RZ, [UR7], RZ ;  /* 0x000000ffffff79a7 */ /* 0x000fe20008100407 */
[----:B------:R-:W3:Y:S02]  /*4ce0*/  SYNCS.PHASECHK.TRANS64.TRYWAIT P0, [UR5+0x48], R0 ;  /* 0x00004800ff0075a7 */ /* 0x000ee40008001105 */
[----:B--23--:R-:W-:Y:S05]  /*4cf0*/  @!P0 BRA `(.L_x_81) ;  /* 0x0000003000948947 */ /* 0x00cfea0003800000 */
.L_x_151:
[----:B------:R-:W-:Y:S01]  /*4d00*/  UIADD3 UR9, UPT, UPT, UR5, 0x30, URZ ;  /* 0x0000003005097890 */ /* 0x000fe2000fffe0ff */
[----:B--2---:R-:W-:Y:S01]  /*4d10*/  @!P1 IADD3 R2, P0, PT, R12, 0x580, RZ ;  /* 0x000005800c029810 */ /* 0x004fe20007f1e0ff */
[----:B------:R-:W-:Y:S01]  /*4d20*/  UPLOP3.LUT UP4, UPT, UPT, UPT, UPT, 0x80, 0x8 ;  /* 0x000000000008789c */ /* 0x000fe20003f8f070 */
[----:B------:R-:W-:Y:S01]  /*4d30*/  R2UR UR22, R47 ;  /* 0x000000002f1672ca */ /* 0x000fe200000e0000 */
[----:B------:R-:W-:Y:S01]  /*4d40*/  UMOV UR20, 0x0 ;  /* 0x0000000000147882 */ /* 0x000fe20000000000 */
[----:B------:R-:W-:Y:S01]  /*4d50*/  UMOV UR21, 0x10000000 ;  /* 0x1000000000157882 */ /* 0x000fe20000000000 */
[----:B------:R-:W-:Y:S01]  /*4d60*/  UMOV UR12, UR36 ;  /* 0x00000024000c7c82 */ /* 0x000fe20008000000 */
[----:B------:R-:W-:Y:S01]  /*4d70*/  VOTEU.ALL UP0, P1 ;  /* 0x0000000000ff7886 */ /* 0x000fe20000800000 */
[----:B------:R-:W-:Y:S01]  /*4d80*/  @!P1 IMAD.X R0, RZ, RZ, R13, P0 ;  /* 0x000000ffff009224 */ /* 0x000fe200000e060d */
[----:B------:R-:W-:Y:S01]  /*4d90*/  R2UR UR19, R48 ;  /* 0x00000000301372ca */ /* 0x000fe200000e0000 */
[----:B------:R-:W-:Y:S01]  /*4da0*/  UMOV UR36, UR28 ;  /* 0x0000001c00247c82 */ /* 0x000fe20008000000 */
[C---:B------:R-:W-:Y:S01]  /*4db0*/  ISETP.NE.AND P0, PT, R10.reuse, 0x2, PT ;  /* 0x000000020a00780c */ /* 0x040fe20003f05270 */
[----:B------:R-:W-:Y:S02]  /*4dc0*/  @!UP0 ULEA UR4, UR6, UR24, 0xc ;  /* 0x0000001806048291 */ /* 0x000fe4000f8e60ff */
[----:B------:R-:W-:Y:S01]  /*4dd0*/  @!UP0 UIADD3 UR10, UPT, UPT, UR10, 0x20, URZ ;  /* 0x000000200a0a8890 */ /* 0x000fe2000fffe0ff */
[----:B------:R-:W-:Y:S01]  /*4de0*/  SEL R10, R10, RZ, P0 ;  /* 0x000000ff0a0a7207 */ /* 0x000fe20000000000 */
[----:B------:R-:W-:Y:S02]  /*4df0*/  @!UP0 UIADD3 UR8, UPT, UPT, UR4, 0x200, URZ ;  /* 0x0000020004088890 */ /* 0x000fe4000fffe0ff */
[----:B------:R-:W-:Y:S01]  /*4e00*/  UIADD3 UR4, UPT, UPT, UR6, 0x1, URZ ;  /* 0x0000000106047890 */ /* 0x000fe2000fffe0ff */
[----:B------:R-:W-:Y:S01]  /*4e10*/  @!P1 R2UR UR6, R2 ;  /* 0x00000000020692ca */ /* 0x000fe200000e0000 */
[----:B------:R-:W-:Y:S02]  /*4e20*/  UIADD3 UR27, UPT, UPT, UR13, UR22, URZ ;  /* 0x000000160d1b7290 */ /* 0x000fe4000fffe0ff */
[----:B------:R-:W-:Y:S02]  /*4e30*/  UISETP.NE.AND UP0, UPT, UR4, 0x3, UPT ;  /* 0x000000030400788c */ /* 0x000fe4000bf05270 */
[----:B------:R-:W-:Y:S02]  /*4e40*/  UIADD3 UR26, UPT, UPT, UR14, UR19, URZ ;  /* 0x000000130e1a7290 */ /* 0x000fe4000fffe0ff */
[----:B------:R-:W-:Y:S01]  /*4e50*/  USEL UR25, UR4, URZ, UP0 ;  /* 0x000000ff04197287 */ /* 0x000fe20008000000 */
[----:B------:R-:W-:Y:S01]  /*4e60*/  @!P1 R2UR UR4, R0 ;  /* 0x00000000000492ca */ /* 0x000fe200000e0000 */
[----:B------:R-:W-:Y:S01]  /*4e70*/  USEL UR18, URZ, 0x1, UP0 ;  /* 0x00000001ff127887 */ /* 0x000fe20008000000 */
[----:B------:R-:W-:Y:S01]  /*4e80*/  SEL R0, RZ, 0x1, P0 ;  /* 0x00000001ff007807 */ /* 0x000fe20000000000 */
[----:B------:R-:W-:Y:S02]  /*4e90*/  VOTEU.ALL UP0, P1 ;  /* 0x0000000000ff7886 */ /* 0x000fe40000800000 */
[----:B------:R-:W-:Y:S01]  /*4ea0*/  IMAD.U32 R4, RZ, RZ, UR6 ;  /* 0x00000006ff047e24 */ /* 0x000fe2000f8e00ff */
[----:B------:R-:W-:Y:S02]  /*4eb0*/  LOP3.LUT R9, R9, R0, RZ, 0x3c, !PT ;  /* 0x0000000009097212 */ /* 0x000fe400078e3cff */
[----:B------:R-:W-:Y:S02]  /*4ec0*/  LOP3.LUT R11, R11, UR18, RZ, 0x3c, !PT ;  /* 0x000000120b0b7c12 */ /* 0x000fe4000f8e3cff */
[----:B------:R-:W-:Y:S03]  /*4ed0*/  @!P1 R2UR UR6, R4 ;  /* 0x00000000040692ca */ /* 0x000fe600000e0000 */
[----:B------:R-:W-:Y:S01]  /*4ee0*/  IMAD.U32 R5, RZ, RZ, UR4 ;  /* 0x00000004ff057e24 */ /* 0x000fe2000f8e00ff */
[----:B------:R-:W-:Y:S04]  /*4ef0*/  UPRMT UR4, UR54, 0x654, UR9 ;  /* 0x0000065436047896 */ /* 0x000fe80008000009 */
[----:B------:R-:W-:Y:S11]  /*4f00*/  @!P1 R2UR UR7, R5 ;  /* 0x00000000050792ca */ /* 0x000ff600000e0000 */
[----:B------:R-:W-:Y:S02]  /*4f10*/  @!UPT UIADD3 URZ, UPT, UPT, URZ, URZ, URZ ;  /* 0x000000fffffff290 */ /* 0x000fe4000fffe0ff */
[----:B------:R2:W-:Y:S01]  /*4f20*/  @!UP0 UTMALDG.3D [UR8], [UR6], desc[UR20] ;  /* 0x00001408060085b4 */ /* 0x0005e20008011000 */
[----:B------:R2:W-:Y:S01]  /*4f30*/  @!P1 SYNCS.ARRIVE.TRANS64.RED.A0TR RZ, [UR5+0x30], R3 ;  /* 0x00003003ffff99a7 */ /* 0x0005e20008300405 */
[----:B------:R-:W-:Y:S01]  /*4f40*/  SYNCS.ARRIVE.TRANS64.RED.A1T0 RZ, [UR4], RZ ;  /* 0x000000ffffff79a7 */ /* 0x000fe20008100404 */
[----:B------:R-:W-:Y:S05]  /*4f50*/  BRA.U UP2, `(.L_x_82) ;  /* 0xfffffff102d07547 */ /* 0x000fea000b83ffff */
[----:B------:R-:W-:Y:S01]  /*4f60*/  UIADD3 UR24, UPT, UPT, UR24, 0x48, URZ ;  /* 0x0000004818187890 */ /* 0x000fe2000fffe0ff */
[----:B------:R-:W-:-:S03]  /*4f70*/  SHF.L.U32 R2, R11, 0x1f, RZ ;  /* 0x0000001f0b027819 */ /* 0x000fc600000006ff */
[----:B------:R-:W-:-:S09]  /*4f80*/  ULEA UR4, UR25, UR24, 0x3 ;  /* 0x0000001819047291 */ /* 0x000fd2000f8e18ff */
[----:B------:R-:W3:Y:S02]  /*4f90*/  SYNCS.PHASECHK.TRANS64.TRYWAIT P0, [UR4], R2 ;  /* 0x00000002ff0075a7 */ /* 0x000ee40008001104 */
[----:B---3--:R-:W-:Y:S05]  /*4fa0*/  @!P0 BRA `(.L_x_83) ;  /* 0x0000003000008947 */ /* 0x008fea0003800000 */
.L_x_153:
[----:B------:R-:W-:-:S04]  /*4fb0*/  UIADD3 UR4, UPT, UPT, UR25, 0x1, URZ ;  /* 0x0000000119047890 */ /* 0x000fc8000fffe0ff */
[----:B------:R-:W-:-:S04]  /*4fc0*/  UISETP.NE.AND UP0, UPT, UR4, 0x3, UPT ;  /* 0x000000030400788c */ /* 0x000fc8000bf05270 */
[----:B--2---:R-:W-:Y:S02]  /*4fd0*/  USEL UR6, URZ, 0x1, UP0 ;  /* 0x00000001ff067887 */ /* 0x004fe40008000000 */
[----:B------:R-:W-:-:S04]  /*4fe0*/  USEL UR4, UR4, URZ, UP0 ;  /* 0x000000ff04047287 */ /* 0x000fc80008000000 */
[----:B------:R-:W-:Y:S01]  /*4ff0*/  ULEA UR5, UR4, UR24, 0x3 ;  /* 0x0000001804057291 */ /* 0x000fe2000f8e18ff */
[----:B------:R-:W-:-:S04]  /*5000*/  LOP3.LUT R11, R11, UR6, RZ, 0x3c, !PT ;  /* 0x000000060b0b7c12 */ /* 0x000fc8000f8e3cff */
[----:B---3--:R-:W-:-:S04]  /*5010*/  SHF.L.U32 R2, R11, 0x1f, RZ ;  /* 0x0000001f0b027819 */ /* 0x008fc800000006ff */
[----:B------:R-:W2:Y:S02]  /*5020*/  SYNCS.PHASECHK.TRANS64.TRYWAIT P0, [UR5], R2 ;  /* 0x00000002ff0075a7 */ /* 0x000ea40008001105 */
[----:B--2---:R-:W-:Y:S05]  /*5030*/  @!P0 BRA `(.L_x_84) ;  /* 0x0000002c00f48947 */ /* 0x004fea0003800000 */
.L_x_155:
[----:B------:R-:W-:-:S04]  /*5040*/  UIADD3 UR4, UPT, UPT, UR4, 0x1, URZ ;  /* 0x0000000104047890 */ /* 0x000fc8000fffe0ff */
[----:B------:R-:W-:-:S04]  /*5050*/  UISETP.NE.AND UP0, UPT, UR4, 0x3, UPT ;  /* 0x000000030400788c */ /* 0x000fc8000bf05270 */
[----:B------:R-:W-:Y:S02]  /*5060*/  USEL UR5, URZ, 0x1, UP0 ;  /* 0x00000001ff057887 */ /* 0x000fe40008000000 */
[----:B------:R-:W-:-:S04]  /*5070*/  USEL UR4, UR4, URZ, UP0 ;  /* 0x000000ff04047287 */ /* 0x000fc80008000000 */
[----:B------:R-:W-:Y:S01]  /*5080*/  ULEA UR4, UR4, UR24, 0x3 ;  /* 0x0000001804047291 */ /* 0x000fe2000f8e18ff */
[----:B--2---:R-:W-:-:S04]  /*5090*/  LOP3.LUT R2, R11, UR5, RZ, 0x3c, !PT ;  /* 0x000000050b027c12 */ /* 0x004fc8000f8e3cff */
[----:B------:R-:W-:Y:S01]  /*50a0*/  SHF.L.U32 R2, R2, 0x1f, RZ ;  /* 0x0000001f02027819 */ /* 0x000fe200000006ff */
[----:B------:R-:W-:-:S07]  /*50b0*/  IMAD.U32 R0, RZ, RZ, UR4 ;  /* 0x00000004ff007e24 */ /* 0x000fce000f8e00ff */
.L_x_85:
[----:B--2---:R2:W3:Y:S02]  /*50c0*/  SYNCS.PHASECHK.TRANS64.TRYWAIT P0, [R0+URZ], R2 ;  /* 0x00000002000075a7 */ /* 0x0044e400080011ff */
[----:B---3--:R-:W-:Y:S05]  /*50d0*/  @!P0 NANOSLEEP.SYNCS 0x989680 ;  /* 0x009896800000895d */ /* 0x008fea0003900000 */
[----:B------:R-:W3:Y:S02]  /*50e0*/  @!P0 SYNCS.PHASECHK.TRANS64 P0, [R0+URZ], R2 ;  /* 0x00000002000085a7 */ /* 0x000ee400080010ff */
[----:B-1-3--:R-:W-:Y:S05]  /*50f0*/  @P0 EXIT ;  /* 0x000000000000094d */ /* 0x00afea0003800000 */
[----:B------:R-:W-:Y:S05]  /*5100*/  BRA `(.L_x_85) ;  /* 0xfffffffc00ec7947 */ /* 0x000fea000383ffff */
.L_x_73:
[----:B------:R-:W-:-:S06]  /*5110*/  UISETP.GE.AND UP0, UPT, UR18, 0x4, UPT ;  /* 0x000000041200788c */ /* 0x000fcc000bf06270 */
[----:B------:R-:W-:-:S13]  /*5120*/  PLOP3.LUT P0, PT, PT, PT, UP0, 0x80, 0x8 ;  /* 0x000000000008781c */ /* 0x000fda0003f0f008 */
[----:B-1----:R-:W-:Y:S05]  /*5130*/  @!P0 EXIT ;  /* 0x000000000000894d */ /* 0x002fea0003800000 */
[----:B------:R-:W-:Y:S01]  /*5140*/  BAR.SYNC.DEFER_BLOCKING 0x6, 0xa0 ;  /* 0x0182800000007b1d */ /* 0x000fe20000010000 */
[C---:B------:R-:W-:Y:S01]  /*5150*/  IMAD.SHL.U32 R3, R55.reuse, 0x20, RZ ;  /* 0x0000002037037824 */ /* 0x040fe200078e00ff */
[C---:B------:R-:W-:Y:S01]  /*5160*/  LOP3.LUT P0, RZ, R55.reuse, 0x4, RZ, 0xc0, !PT ;  /* 0x0000000437ff7812 */ /* 0x040fe2000780c0ff */
[C---:B------:R-:W-:Y:S01]  /*5170*/  IMAD.SHL.U32 R2, R55.reuse, 0x10, RZ ;  /* 0x0000001037027824 */ /* 0x040fe200078e00ff */
[----:B------:R-:W-:Y:S01]  /*5180*/  CS2R R52, SRZ ;  /* 0x0000000000347805 */ /* 0x000fe2000001ff00 */
[----:B------:R-:W-:Y:S01]  /*5190*/  IMAD.SHL.U32 R44, R55, 0x4, RZ ;  /* 0x00000004372c7824 */ /* 0x000fe200078e00ff */
[----:B------:R-:W-:Y:S01]  /*51a0*/  UMOV UR44, 0x400 ;  /* 0x00000400002c7882 */ /* 0x000fe20000000000 */
[----:B------:R-:W1:Y:S01]  /*51b0*/  LDCU.64 UR4, c[0x0][0x890] ;  /* 0x00011200ff0477ac */ /* 0x000e620008000a00 */
[----:B------:R-:W2:Y:S01]  /*51c0*/  LDC.64 R42, c[0x0][0x8b0] ;  /* 0x00022c00ff2a7b82 */ /* 0x000ea20000000a00 */
[----:B------:R-:W-:Y:S01]  /*51d0*/  LOP3.LUT R4, R3, 0xc0, RZ, 0xc0, !PT ;  /* 0x000000c003047812 */ /* 0x000fe200078ec0ff */
[----:B------:R-:W-:Y:S01]  /*51e0*/  IMAD.U32 R23, R55, 0x10000, RZ ;  /* 0x0001000037177824 */ /* 0x000fe200078e00ff */
[----:B------:R-:W-:Y:S01]  /*51f0*/  ULEA UR44, UR54, UR44, 0x18 ;  /* 0x0000002c362c7291 */ /* 0x000fe2000f8ec0ff */
[----:B------:R-:W-:Y:S01]  /*5200*/  LOP3.LUT R2, R2, 0x600, RZ, 0xc0, !PT ;  /* 0x0000060002027812 */ /* 0x000fe200078ec0ff */
[----:B------:R-:W-:Y:S01]  /*5210*/  IMAD.MOV.U32 R54, RZ, RZ, 0x10 ;  /* 0x00000010ff367424 */ /* 0x000fe200078e00ff */
[----:B------:R-:W-:Y:S01]  /*5220*/  LOP3.LUT R44, R4, 0x18, R44, 0xf8, !PT ;  /* 0x00000018042c7812 */ /* 0x000fe200078ef82c */
[----:B------:R-:W-:Y:S01]  /*5230*/  IMAD.MOV.U32 R22, RZ, RZ, RZ ;  /* 0x000000ffff167224 */ /* 0x000fe200078e00ff */
[----:B------:R-:W3:Y:S01]  /*5240*/  LDC.64 R40, c[0x0][0x8a8] ;  /* 0x00022a00ff287b82 */ /* 0x000ee20000000a00 */
[----:B------:R-:W-:Y:S01]  /*5250*/  SHF.R.U32.HI R4, RZ, 0x1, R55 ;  /* 0x00000001ff047819 */ /* 0x000fe20000011637 */
[----:B------:R-:W-:Y:S01]  /*5260*/  IMAD.MOV.U32 R51, RZ, RZ, RZ ;  /* 0x000000ffff337224 */ /* 0x000fe200078e00ff */
[----:B------:R-:W-:Y:S01]  /*5270*/  LOP3.LUT R2, R2, 0x20, R3, 0xf8, !PT ;  /* 0x0000002002027812 */ /* 0x000fe200078ef803 */
[----:B------:R-:W4:Y:S01]  /*5280*/  LDCU UR63, c[0x0][0x370] ;  /* 0x00006e00ff3f77ac */ /* 0x000f220008000800 */
[----:B------:R-:W-:-:S02]  /*5290*/  LOP3.LUT R23, R23, 0x600000, RZ, 0xc0, !PT ;  /* 0x0060000017177812 */ /* 0x000fc400078ec0ff */
[----:B------:R-:W-:Y:S01]  /*52a0*/  LOP3.LUT R44, R44, 0x8, R4, 0x78, !PT ;  /* 0x000000082c2c7812 */ /* 0x000fe200078e7804 */
[----:B------:R-:W4:Y:S01]  /*52b0*/  LDS R0, [UR44+0x120] ;  /* 0x0001202cff007984 */ /* 0x000f220008000800 */
[----:B-1----:R-:W-:Y:S01]  /*52c0*/  IMAD.U32 R57, RZ, RZ, UR4 ;  /* 0x00000004ff397e24 */ /* 0x002fe2000f8e00ff */
[----:B------:R-:W-:Y:S01]  /*52d0*/  UIADD3 UR4, UPT, UPT, UR44, 0x200, URZ ;  /* 0x000002002c047890 */ /* 0x000fe2000fffe0ff */
[----:B------:R-:W-:Y:S01]  /*52e0*/  LOP3.LUT R2, R2, 0x100, R3, 0xf8, !PT ;  /* 0x0000010002027812 */ /* 0x000fe200078ef803 */
[----:B------:R-:W-:Y:S01]  /*52f0*/  IMAD.U32 R56, RZ, RZ, UR5 ;  /* 0x00000005ff387e24 */ /* 0x000fe2000f8e00ff */
[----:B------:R-:W-:Y:S01]  /*5300*/  LOP3.LUT R55, R55, 0x60, RZ, 0xc0, !PT ;  /* 0x0000006037377812 */ /* 0x000fe200078ec0ff */
[----:B------:R-:W1:Y:S01]  /*5310*/  LDCU UR43, c[0x0][0xb0c] ;  /* 0x00016180ff2b77ac */ /* 0x000e620008000800 */
[----:B------:R-:W-:Y:S01]  /*5320*/  LOP3.LUT R44, R2, R44, RZ, 0xfc, !PT ;  /* 0x0000002c022c7212 */ /* 0x000fe200078efcff */
[----:B------:R-:W-:Y:S01]  /*5330*/  IMAD.U32 R59, RZ, RZ, UR4 ;  /* 0x00000004ff3b7e24 */ /* 0x000fe2000f8e00ff */
[----:B------:R-:W-:Y:S01]  /*5340*/  SEL R54, R54, 0xfffffff0, !P0 ;  /* 0xfffffff036367807 */ /* 0x000fe20004000000 */
[----:B------:R-:W1:Y:S01]  /*5350*/  LDCU UR39, c[0x0][0xb30] ;  /* 0x00016600ff2777ac */ /* 0x000e620008000800 */
[----:B------:R-:W1:Y:S01]  /*5360*/  LDCU.64 UR60, c[0x0][0x888] ;  /* 0x00011100ff3c77ac */ /* 0x000e620008000a00 */
[----:B------:R-:W1:Y:S01]  /*5370*/  LDCU.64 UR40, c[0x0][0xb28] ;  /* 0x00016500ff2877ac */ /* 0x000e620008000a00 */
[----:B------:R-:W1:Y:S01]  /*5380*/  LDCU.128 UR56, c[0x0][0xb10] ;  /* 0x00016200ff3877ac */ /* 0x000e620008000c00 */
[----:B------:R-:W1:Y:S01]  /*5390*/  LDCU UR62, c[0x0][0x374] ;  /* 0x00006e80ff3e77ac */ /* 0x000e620008000800 */
[----:B------:R-:W-:Y:S01]  /*53a0*/  UMOV UR55, 0x1 ;  /* 0x0000000100377882 */ /* 0x000fe20000000000 */
[----:B------:R-:W-:Y:S01]  /*53b0*/  UMOV UR46, URZ ;  /* 0x000000ff002e7c82 */ /* 0x000fe20008000000 */
[----:B------:R-:W-:Y:S01]  /*53c0*/  UMOV UR53, URZ ;  /* 0x000000ff00357c82 */ /* 0x000fe20008000000 */
[----:B------:R-:W-:Y:S01]  /*53d0*/  UMOV UR52, URZ ;  /* 0x000000ff00347c82 */ /* 0x000fe20008000000 */
[----:B-1234-:R-:W-:-:S07]  /*53e0*/  IMAD.IADD R23, R0, 0x1, R23 ;  /* 0x0000000100177824 */ /* 0x01efce00078e0217 */
.L_x_116:
[C---:B------:R-:W-:Y:S02]  /*53f0*/  LEA R0, R51.reuse, UR44, 0x3 ;  /* 0x0000002c33007c11 */ /* 0x040fe4000f8e18ff */
[----:B------:R-:W-:Y:S02]  /*5400*/  SHF.L.U32 R2, R52, 0x1f, RZ ;  /* 0x0000001f34027819 */ /* 0x000fe400000006ff */
[----:B-1----:R-:W-:Y:S02]  /*5410*/  LEA R4, R51, UR44, 0x4 ;  /* 0x0000002c33047c11 */ /* 0x002fe4000f8e20ff */
[----:B------:R-:W1:Y:S02]  /*5420*/  SYNCS.PHASECHK.TRANS64.TRYWAIT P0, [R0+URZ+0x70], R2 ;  /* 0x00007002000075a7 */ /* 0x000e6400080011ff */
[----:B-1----:R-:W-:Y:S05]  /*5430*/  @!P0 BRA `(.L_x_86) ;  /* 0x0000002c000c8947 */ /* 0x002fea0003800000 */
.L_x_156:
[----:B------:R-:W-:Y:S01]  /*5440*/  R2UR UR7, R58 ;  /* 0x000000003a0772ca */ /* 0x000fe200000e0000 */
[----:B------:R-:W2:Y:S01]  /*5450*/  LDS.128 R4, [R4+0x100] ;  /* 0x0001000004047984 */ /* 0x000ea20000000c00 */
[----:B-1----:R-:W-:Y:S01]  /*5460*/  VIADD R0, R0, 0x80 ;  /* 0x0000008000007836 */ /* 0x002fe20000000000 */
[----:B------:R-:W-:Y:S04]  /*5470*/  UISETP.GE.AND UP0, UPT, UR42, 0x1, UPT ;  /* 0x000000012a00788c */ /* 0x000fe8000bf06270 */
[----:B------:R-:W-:Y:S01]  /*5480*/  PRMT R0, RZ, 0x654, R0 ;  /* 0x00000654ff007816 */ /* 0x000fe20000000000 */
[----:B------:R-:W-:Y:S01]  /*5490*/  @!PT LDS RZ, [RZ] ;  /* 0x00000000fffff984 */ /* 0x000fe20000000800 */
[----:B------:R-:W-:Y:S01]  /*54a0*/  @!PT LDS RZ, [RZ] ;  /* 0x00000000fffff984 */ /* 0x000fe20000000800 */
[----:B------:R-:W-:Y:S01]  /*54b0*/  @!PT LDS RZ, [RZ] ;  /* 0x00000000fffff984 */ /* 0x000fe20000000800 */
[----:B------:R-:W-:Y:S01]  /*54c0*/  @!PT LDS RZ, [RZ] ;  /* 0x00000000fffff984 */ /* 0x000fe20000000800 */
[----:B------:R1:W-:Y:S06]  /*54d0*/  MEMBAR.ALL.CTA ;  /* 0x0000000000007992 */ /* 0x0003ec0000008000 */
[----:B-1----:R-:W1:Y:S02]  /*54e0*/  FENCE.VIEW.ASYNC.S ;  /* 0x00000000000073c6 */ /* 0x002e640000000000 */
[----:B-1----:R1:W-:Y:S01]  /*54f0*/  SYNCS.ARRIVE.TRANS64.RED.A1T0 RZ, [R0+URZ], RZ ;  /* 0x000000ff00ff79a7 */ /* 0x0023e200081004ff */
[----:B--2---:R-:W-:Y:S11]  /*5500*/  LOP3.LUT P0, RZ, R6, 0x1, RZ, 0xc0, !PT ;  /* 0x0000000106ff7812 */ /* 0x004ff6000780c0ff */
[----:B------:R-:W-:Y:S02]  /*5510*/  @!UPT UIADD3 URZ, UPT, UPT, URZ, URZ, URZ ;  /* 0x000000fffffff290 */ /* 0x000fe4000fffe0ff */
[----:B------:R-:W-:Y:S01]  /*5520*/  VOTEU.ANY UP1, P0 ;  /* 0x0000000000ff7886 */ /* 0x000fe20000020100 */
[----:B------:R-:W-:Y:S01]  /*5530*/  PLOP3.LUT P0, PT, PT, PT, UP1, 0x80, 0x8 ;  /* 0x000000000008781c */ /* 0x000fe20003f0f018 */
[----:B------:R-:W-:Y:S06]  /*5540*/  UP2UR UR4, UPR, URZ, 0x2 ;  /* 0x00000002ff047883 */ /* 0x000fec0008000000 */
[----:B------:R-:W-:Y:S06]  /*5550*/  IMAD.U32 R60, RZ, RZ, UR4 ;  /* 0x00000004ff3c7e24 */ /* 0x000fec000f8e00ff */
[----:B------:R-:W-:Y:S02]  /*5560*/  @P0 SHF.R.U32.HI R2, RZ, 0x10, R5 ;  /* 0x00000010ff020819 */ /* 0x000fe40000011605 */
[----:B------:R-:W-:Y:S02]  /*5570*/  @P0 MOV R3, R4 ;  /* 0x0000000400030202 */ /* 0x000fe40000000f00 */
[----:B------:R-:W-:Y:S02]  /*5580*/  @P0 R2UR UR4, R2 ;  /* 0x00000000020402ca */ /* 0x000fe400000e0000 */
[----:B------:R-:W-:Y:S02]  /*5590*/  @P0 LOP3.LUT R4, R5, 0xffff, RZ, 0xc0, !PT ;  /* 0x0000ffff05040812 */ /* 0x000fe400078ec0ff */
[----:B------:R-:W-:Y:S02]  /*55a0*/  @P0 R2UR UR6, R3 ;  /* 0x00000000030602ca */ /* 0x000fe400000e0000 */
[----:B------:R-:W-:Y:S07]  /*55b0*/  @P0 R2UR UR5, R4 ;  /* 0x00000000040502ca */ /* 0x000fee00000e0000 */
[----:B------:R-:W-:Y:S02]  /*55c0*/  @UP1 UMOV UR7, UR4 ;  /* 0x0000000400071c82 */ /* 0x000fe40008000000 */
[----:B------:R-:W-:Y:S02]  /*55d0*/  IMAD.U32 R58, RZ, RZ, UR7 ;  /* 0x00000007ff3a7e24 */ /* 0x000fe4000f8e00ff */
[----:B------:R-:W-:Y:S02]  /*55e0*/  @UP1 UMOV UR38, UR6 ;  /* 0x0000000600261c82 */ /* 0x000fe40008000000 */
[----:B------:R-:W-:Y:S01]  /*55f0*/  @UP1 UMOV UR37, UR5 ;  /* 0x0000000500251c82 */ /* 0x000fe20008000000 */
[----:B-1----:R-:W-:Y:S05]  /*5600*/  BRA.U !UP0, `(.L_x_87) ;  /* 0x0000000108cc7547 */ /* 0x002fea000b800000 */
[----:B------:R-:W1:Y:S01]  /*5610*/  LDCU UR12, c[0x0][0xb20] ;  /* 0x00016400ff0c77ac */ /* 0x000e620008000800 */
[----:B------:R-:W-:Y:S02]  /*5620*/  UIMAD.WIDE.U32 UR4, UR62, UR59, URZ ;  /* 0x0000003b3e0472a5 */ /* 0x000fe4000f8e00ff */
[----:B------:R-:W-:Y:S02]  /*5630*/  UIMAD.WIDE.U32 UR6, UR63, UR56, URZ ;  /* 0x000000383f0672a5 */ /* 0x000fe4000f8e00ff */
[----:B------:R-:W-:Y:S02]  /*5640*/  UISETP.NE.AND UP0, UPT, UR58, 0x1, UPT ;  /* 0x000000013a00788c */ /* 0x000fe4000bf05270 */
[----:B------:R-:W-:Y:S02]  /*5650*/  UIMAD.WIDE.U32 UR8, UR37, UR59, URZ ;  /* 0x0000003b250872a5 */ /* 0x000fe4000f8e00ff */
[----:B------:R-:W-:Y:S02]  /*5660*/  UIMAD.WIDE.U32 UR10, UR38, UR56, URZ ;  /* 0x00000038260a72a5 */ /* 0x000fe4000f8e00ff */
[----:B------:R-:W-:Y:S02]  /*5670*/  UISETP.NE.AND UP1, UPT, UR43, 0x1, UPT ;  /* 0x000000012b00788c */ /* 0x000fe4000bf25270 */
[----:B------:R-:W-:Y:S01]  /*5680*/  UISETP.NE.AND UP2, UPT, UR42, 0x1, UPT ;  /* 0x000000012a00788c */ /* 0x000fe2000bf45270 */
[----:B------:R-:W-:Y:S02]  /*5690*/  UMOV UR4, UR5 ;  /* 0x0000000500047c82 */ /* 0x000fe40008000000 */
[----:B-1----:R-:W-:Y:S03]  /*56a0*/  USHF.R.U32.HI UR5, URZ, UR12, UR4 ;  /* 0x0000000cff057299 */ /* 0x002fe60008011604 */
[----:B------:R-:W-:Y:S02]  /*56b0*/  UMOV UR4, UR7 ;  /* 0x0000000700047c82 */ /* 0x000fe40008000000 */
[----:B------:R-:W-:Y:S02]  /*56c0*/  USHF.R.U32.HI UR7, URZ, UR57, UR4 ;  /* 0x00000039ff077299 */ /* 0x000fe40008011604 */
[----:B------:R-:W-:Y:S02]  /*56d0*/  USEL UR4, UR62, UR5, !UP0 ;  /* 0x000000053e047287 */ /* 0x000fe4000c000000 */
[----:B------:R-:W-:Y:S01]  /*56e0*/  USEL UR7, UR63, UR7, !UP1 ;  /* 0x000000073f077287 */ /* 0x000fe2000c800000 */
[----:B------:R-:W-:Y:S01]  /*56f0*/  UMOV UR5, UR9 ;  /* 0x0000000900057c82 */ /* 0x000fe20008000000 */
[----:B------:R-:W-:Y:S02]  /*5700*/  UIMAD.WIDE.U32 UR8, UR4, UR40, URZ ;  /* 0x00000028040872a5 */ /* 0x000fe4000f8e00ff */
[----:B------:R-:W-:Y:S03]  /*5710*/  USHF.R.U32.HI UR6, URZ, UR12, UR5 ;  /* 0x0000000cff067299 */ /* 0x000fe60008011605 */
[----:B------:R-:W-:Y:S01]  /*5720*/  UMOV UR5, UR11 ;  /* 0x0000000b00057c82 */ /* 0x000fe20008000000 */
[----:B------:R-:W-:Y:S02]  /*5730*/  UIMAD.WIDE.U32 UR10, UR7, UR40, URZ ;  /* 0x00000028070a72a5 */ /* 0x000fe4000f8e00ff */
[----:B------:R-:W-:Y:S02]  /*5740*/  USHF.R.U32.HI UR12, URZ, UR57, UR5 ;  /* 0x00000039ff0c7299 */ /* 0x000fe40008011605 */
[----:B------:R-:W-:Y:S01]  /*5750*/  USEL UR6, UR37, UR6, !UP0 ;  /* 0x0000000625067287 */ /* 0x000fe2000c000000 */
[----:B------:R-:W-:Y:S02]  /*5760*/  UMOV UR5, UR9 ;  /* 0x0000000900057c82 */ /* 0x000fe40008000000 */
[----:B------:R-:W-:Y:S01]  /*5770*/  UMOV UR10, UR11 ;  /* 0x0000000b000a7c82 */ /* 0x000fe20008000000 */
[----:B------:R-:W-:Y:S02]  /*5780*/  @UP2 USHF.R.U32.HI UR4, URZ, UR41, UR5 ;  /* 0x00000029ff042299 */ /* 0x000fe40008011605 */
[----:B------:R-:W-:Y:S02]  /*5790*/  @UP2 USHF.R.U32.HI UR7, URZ, UR41, UR10 ;  /* 0x00000029ff072299 */ /* 0x000fe4000801160a */
[----:B------:R-:W-:Y:S02]  /*57a0*/  UIMAD UR4, UR42, UR4, URZ ;  /* 0x000000042a0472a4 */ /* 0x000fe4000f8e02ff */
[----:B------:R-:W-:Y:S02]  /*57b0*/  UIMAD.WIDE.U32 UR10, UR6, UR40, URZ ;  /* 0x00000028060a72a5 */ /* 0x000fe4000f8e00ff */
[----:B------:R-:W-:Y:S02]  /*57c0*/  USEL UR5, UR38, UR12, !UP1 ;  /* 0x0000000c26057287 */ /* 0x000fe4000c800000 */
[----:B------:R-:W-:Y:S02]  /*57d0*/  UIMAD UR8, UR42, UR7, URZ ;  /* 0x000000072a0872a4 */ /* 0x000fe4000f8e02ff */
[----:B------:R-:W-:Y:S03]  /*57e0*/  UISETP.GE.AND UP0, UPT, UR6, UR4, UPT ;  /* 0x000000040600728c */ /* 0x000fe6000bf06270 */
[----:B------:R-:W-:Y:S01]  /*57f0*/  UMOV UR4, UR11 ;  /* 0x0000000b00047c82 */ /* 0x000fe20008000000 */
[----:B------:R-:W-:Y:S02]  /*5800*/  UISETP.GE.OR UP0, UPT, UR5, UR8, UP0 ;  /* 0x000000080500728c */ /* 0x000fe40008706670 */
[----:B------:R-:W-:Y:S02]  /*5810*/  USHF.R.U32.HI UR4, URZ, UR41, UR4 ;  /* 0x00000029ff047299 */ /* 0x000fe40008011604 */
[----:B------:R-:W-:Y:S02]  /*5820*/  UIMAD.WIDE.U32 UR8, UR5, UR40, URZ ;  /* 0x00000028050872a5 */ /* 0x000fe4000f8e00ff */
[----:B------:R-:W-:Y:S02]  /*5830*/  USEL UR11, UR6, UR4, !UP2 ;  /* 0x00000004060b7287 */ /* 0x000fe4000d000000 */
[----:B------:R-:W-:Y:S02]  /*5840*/  UIADD3 UR8, UPT, UPT, -UR5, URZ, URZ ;  /* 0x000000ff05087290 */ /* 0x000fe4000fffe1ff */
[----:B------:R-:W-:Y:S01]  /*5850*/  UIADD3 UR10, UPT, UPT, -UR11, URZ, URZ ;  /* 0x000000ff0b0a7290 */ /* 0x000fe2000fffe1ff */
[----:B------:R-:W-:Y:S01]  /*5860*/  @!UP0 UMOV UR4, UR9 ;  /* 0x0000000900048c82 */ /* 0x000fe20008000000 */
[----:B------:R-:W-:Y:S02]  /*5870*/  UIADD3 UR9, UPT, UPT, -UR6, URZ, URZ ;  /* 0x000000ff06097290 */ /* 0x000fe4000fffe1ff */
[----:B------:R-:W-:Y:S02]  /*5880*/  @!UP0 USHF.R.U32.HI UR4, URZ, UR41, UR4 ;  /* 0x00000029ff048299 */ /* 0x000fe40008011604 */
[----:B------:R-:W-:Y:S02]  /*5890*/  UIMAD UR10, UR42, UR10, UR6 ;  /* 0x0000000a2a0a72a4 */ /* 0x000fe4000f8e0206 */
[----:B------:R-:W-:Y:S04]  /*58a0*/  @!UP0 USEL UR4, UR5, UR4, !UP2 ;  /* 0x0000000405048287 */ /* 0x000fe8000d000000 */
[----:B------:R-:W-:Y:S02]  /*58b0*/  @!UP0 UIMAD UR10, UR7, UR10, UR4 ;  /* 0x0000000a070a82a4 */ /* 0x000fe4000f8e0204 */
[----:B------:R-:W-:Y:S02]  /*58c0*/  @!UP0 UIADD3 UR11, UPT, UPT, UR11, -UR4, URZ ;  /* 0x800000040b0b8290 */ /* 0x000fe4000fffe0ff */
[----:B------:R-:W-:Y:S02]  /*58d0*/  UIMAD UR7, UR43, UR8, UR38 ;  /* 0x000000082b0772a4 */ /* 0x000fe4000f8e0226 */
[----:B------:R-:W-:Y:S02]  /*58e0*/  @!UP0 UIMAD UR6, UR11, UR42, UR5 ;  /* 0x0000002a0b0682a4 */ /* 0x000fe4000f8e0205 */
[----:B------:R-:W-:Y:S01]  /*58f0*/  UIMAD UR4, UR58, UR9, UR37 ;  /* 0x000000093a0472a4 */ /* 0x000fe2000f8e0225 */
[----:B------:R-:W-:Y:S02]  /*5900*/  @!UP0 UMOV UR5, UR10 ;  /* 0x0000000a00058c82 */ /* 0x000fe40008000000 */
[----:B------:R-:W-:Y:S02]  /*5910*/  UIMAD UR38, UR5, UR43, UR7 ;  /* 0x0000002b052672a4 */ /* 0x000fe4000f8e0207 */
[----:B------:R-:W-:Y:S11]  /*5920*/  UIMAD UR37, UR6, UR58, UR4 ;  /* 0x0000003a062572a4 */ /* 0x000ff6000f8e0204 */
[----:B------:R-:W-:Y:S01]  /*5930*/  @!UPT UIADD3 URZ, UPT, UPT, URZ, URZ, URZ ;  /* 0x000000fffffff290 */ /* 0x000fe2000fffe0ff */
.L_x_87:
[----:B------:R-:W-:Y:S01]  /*5940*/  UISETP.NE.AND UP0, UPT, UR39, 0x1, UPT ;  /* 0x000000012700788c */ /* 0x000fe2000bf05270 */
[----:B------:R-:W-:Y:S01]  /*5950*/  R2UR UR11, R59 ;  /* 0x000000003b0b72ca */ /* 0x000fe200000e0000 */
[----:B------:R-:W-:Y:S01]  /*5960*/  USHF.L.U32 UR50, UR26, 0x6, URZ ;  /* 0x000000061a327899 */ /* 0x000fe200080006ff */
[----:B------:R-:W-:Y:S01]  /*5970*/  IADD3 R51, PT, PT, R51, 0x1, RZ ;  /* 0x0000000133337810 */ /* 0x000fe20007ffe0ff */
[----:B------:R-:W-:Y:S07]  /*5980*/  USHF.L.U32 UR49, UR27, 0x6, URZ ;  /* 0x000000061b317899 */ /* 0x000fee00080006ff */
[----:B------:R-:W1:Y:S01]  /*5990*/  @!UP0 LDCU.128 UR12, c[0x0][0xb10] ;  /* 0x00016200ff0c87ac */ /* 0x000e620008000c00 */
[----:B------:R-:W2:Y:S01]  /*59a0*/  @!UP0 LDCU UR5, c[0x0][0xb0c] ;  /* 0x00016180ff0587ac */ /* 0x000ea20008000800 */
[----:B------:R-:W3:Y:S01]  /*59b0*/  @!UP0 LDCU UR10, c[0x0][0xb20] ;  /* 0x00016400ff0a87ac */ /* 0x000ee20008000800 */
[----:B-1----:R-:W-:Y:S02]  /*59c0*/  UIMAD.WIDE.U32 UR8, UR38, UR12, URZ ;  /* 0x0000000c260872a5 */ /* 0x002fe4000f8e00ff */
[----:B------:R-:W-:Y:S02]  /*59d0*/  UIMAD.WIDE.U32 UR6, UR37, UR15, URZ ;  /* 0x0000000f250672a5 */ /* 0x000fe4000f8e00ff */
[----:B------:R-:W-:Y:S03]  /*59e0*/  @!UP0 UISETP.NE.AND UP1, UPT, UR14, 0x1, UPT ;  /* 0x000000010e00888c */ /* 0x000fe6000bf25270 */
[----:B------:R-:W-:Y:S01]  /*59f0*/  @!UP0 UMOV UR4, UR9 ;  /* 0x0000000900048c82 */ /* 0x000fe20008000000 */
[----:B--2---:R-:W-:Y:S02]  /*5a00*/  @!UP0 UISETP.NE.AND UP2, UPT, UR5, 0x1, UPT ;  /* 0x000000010500888c */ /* 0x004fe4000bf45270 */
[----:B------:R-:W-:Y:S01]  /*5a10*/  @!UP0 USHF.R.U32.HI UR4, URZ, UR13, UR4 ;  /* 0x0000000dff048299 */ /* 0x000fe20008011604 */
[----:B------:R-:W-:Y:S02]  /*5a20*/  @!UP0 UMOV UR6, UR7 ;  /* 0x0000000700068c82 */ /* 0x000fe40008000000 */
[----:B---3--:R-:W-:Y:S02]  /*5a30*/  @!UP0 USHF.R.U32.HI UR6, URZ, UR10, UR6 ;  /* 0x0000000aff068299 */ /* 0x008fe40008011606 */
[----:B------:R-:W-:Y:S02]  /*5a40*/  @!UP0 USEL UR7, UR38, UR4, !UP2 ;  /* 0x0000000426078287 */ /* 0x000fe4000d000000 */
[----:B------:R-:W-:Y:S04]  /*5a50*/  @!UP0 USEL UR6, UR37, UR6, !UP1 ;  /* 0x0000000625068287 */ /* 0x000fe8000c800000 */
[----:B------:R-:W-:Y:S02]  /*5a60*/  @!UP0 UIADD3 UR4, UPT, UPT, -UR7, UR6, URZ ;  /* 0x0000000607048290 */ /* 0x000fe4000fffe1ff */
[----:B------:R-:W-:Y:S02]  /*5a70*/  @!UP0 UIADD3 UR6, UPT, UPT, UR7, -UR6, URZ ;  /* 0x8000000607068290 */ /* 0x000fe4000fffe0ff */
[----:B------:R-:W-:Y:S02]  /*5a80*/  @!UP0 UIMAD UR38, UR4, UR5, UR38 ;  /* 0x00000005042682a4 */ /* 0x000fe4000f8e0226 */
[----:B------:R-:W-:Y:S02]  /*5a90*/  @!UP0 UIMAD UR37, UR6, UR14, UR37 ;  /* 0x0000000e062582a4 */ /* 0x000fe4000f8e0225 */
[----:B------:R-:W-:Y:S09]  /*5aa0*/  ULOP3.LUT UP0, URZ, UR11, 0x1b0, URZ, 0xc0, !UPT ;  /* 0x000001b00bff7892 */ /* 0x000ff2000f80c0ff */
[----:B------:R-:W-:Y:S05]  /*5ab0*/  BRA.U !UP0, `(.L_x_88) ;  /* 0x00000001087c7547 */ /* 0x000fea000b800000 */
[----:B------:R-:W1:Y:S01]  /*5ac0*/  LDCU.64 UR8, c[0x4][0x80] ;  /* 0x01001000ff0877ac */ /* 0x000e620008000a00 */
[----:B------:R-:W-:Y:S01]  /*5ad0*/  MOV R2, 0x0 ;  /* 0x0000000000027802 */ /* 0x000fe20000000f00 */
[----:B------:R-:W-:Y:S02]  /*5ae0*/  HFMA2 R12, -RZ, RZ, 0, 5.9604644775390625e-08 ;  /* 0x00000001ff0c7431 */ /* 0x000fe400000001ff */
[----:B------:R-:W-:Y:S01]  /*5af0*/  IMAD.MOV.U32 R8, RZ, RZ, 0x70 ;  /* 0x00000070ff087424 */ /* 0x000fe200078e00ff */
[----:B------:R2:W3:Y:S01]  /*5b00*/  LDC.64 R14, c[0x4][R2] ;  /* 0x01000000020e7b82 */ /* 0x0004e20000000a00 */
[----:B------:R-:W4:Y:S01]  /*5b10*/  LDCU.64 UR6, c[0x4][0x88] ;  /* 0x01001100ff0677ac */ /* 0x000f220008000a00 */
[----:B------:R-:W-:Y:S01]  /*5b20*/  IMAD.MOV.U32 R13, RZ, RZ, RZ ;  /* 0x000000ffff0d7224 */ /* 0x000fe200078e00ff */
[----:B------:R-:W2:Y:S01]  /*5b30*/  LDCU.64 UR4, c[0x4][0x8] ;  /* 0x01000100ff0477ac */ /* 0x000ea20008000a00 */
[----:B-1----:R-:W-:Y:S01]  /*5b40*/  MOV R5, UR9 ;  /* 0x0000000900057c02 */ /* 0x002fe20008000f00 */
[----:B------:R-:W-:Y:S01]  /*5b50*/  IMAD.U32 R4, RZ, RZ, UR8 ;  /* 0x00000008ff047e24 */ /* 0x000fe2000f8e00ff */
[----:B----4-:R-:W-:Y:S01]  /*5b60*/  MOV R7, UR7 ;  /* 0x0000000700077c02 */ /* 0x010fe20008000f00 */
[----:B------:R-:W-:Y:S01]  /*5b70*/  IMAD.U32 R6, RZ, RZ, UR6 ;  /* 0x00000006ff067e24 */ /* 0x000fe2000f8e00ff */
[----:B--2---:R-:W-:Y:S01]  /*5b80*/  MOV R11, UR5 ;  /* 0x00000005000b7c02 */ /* 0x004fe20008000f00 */
[----:B------:R-:W-:Y:S02]  /*5b90*/  IMAD.U32 R10, RZ, RZ, UR4 ;  /* 0x00000004ff0a7e24 */ /* 0x000fe4000f8e00ff */
[----:B------:R-:W-:Y:S07]  /*5ba0*/  LEPC R20, `(.L_x_89) ;  /* 0x000000001014794e */ /* 0x000fee0000000000 */
[----:B---3-5:R-:W-:Y:S05]  /*5bb0*/  CALL.ABS.NOINC R14 ;  /* 0x000000000e007343 */ /* 0x028fea0003c00000 */
.L_x_89:
[----:B------:R-:W1:Y:S01]  /*5bc0*/  LDCU.64 UR8, c[0x4][0x80] ;  /* 0x01001000ff0877ac */ /* 0x000e620008000a00 */
[----:B------:R-:W2:Y:S01]  /*5bd0*/  LDC.64 R2, c[0x4][R2] ;  /* 0x0100000002027b82 */ /* 0x000ea20000000a00 */
[----:B------:R-:W-:Y:S02]  /*5be0*/  HFMA2 R12, -RZ, RZ, 0, 5.9604644775390625e-08 ;  /* 0x00000001ff0c7431 */ /* 0x000fe400000001ff */
[----:B------:R-:W-:Y:S02]  /*5bf0*/  IMAD.MOV.U32 R8, RZ, RZ, 0x70 ;  /* 0x00000070ff087424 */ /* 0x000fe400078e00ff */
[----:B------:R-:W-:Y:S01]  /*5c00*/  IMAD.MOV.U32 R13, RZ, RZ, RZ ;  /* 0x000000ffff0d7224 */ /* 0x000fe200078e00ff */
[----:B------:R-:W3:Y:S01]  /*5c10*/  LDCU.64 UR6, c[0x4][0x88] ;  /* 0x01001100ff0677ac */ /* 0x000ee20008000a00 */
[----:B------:R-:W4:Y:S01]  /*5c20*/  LDCU.64 UR4, c[0x4][0x8] ;  /* 0x01000100ff0477ac */ /* 0x000f220008000a00 */
[----:B-1----:R-:W-:Y:S02]  /*5c30*/  MOV R4, UR8 ;  /* 0x0000000800047c02 */ /* 0x002fe40008000f00 */
[----:B------:R-:W-:Y:S02]  /*5c40*/  MOV R5, UR9 ;  /* 0x0000000900057c02 */ /* 0x000fe40008000f00 */
[----:B---3--:R-:W-:Y:S01]  /*5c50*/  MOV R7, UR7 ;  /* 0x0000000700077c02 */ /* 0x008fe20008000f00 */
[----:B------:R-:W-:Y:S01]  /*5c60*/  IMAD.U32 R6, RZ, RZ, UR6 ;  /* 0x00000006ff067e24 */ /* 0x000fe2000f8e00ff */
[----:B----4-:R-:W-:Y:S01]  /*5c70*/  MOV R11, UR5 ;  /* 0x00000005000b7c02 */ /* 0x010fe20008000f00 */
[----:B------:R-:W-:Y:S02]  /*5c80*/  IMAD.U32 R10, RZ, RZ, UR4 ;  /* 0x00000004ff0a7e24 */ /* 0x000fe4000f8e00ff */
[----:B------:R-:W-:Y:S07]  /*5c90*/  LEPC R20, `(.L_x_88) ;  /* 0x000000001014794e */ /* 0x000fee0000000000 */
[----:B--2---:R-:W-:Y:S05]  /*5ca0*/  CALL.ABS.NOINC R2 ;  /* 0x0000000002007343 */ /* 0x004fea0003c00000 */
.L_x_88:
[----:B------:R-:W-:Y:S02]  /*5cb0*/  R2UR UR6, R49 ;  /* 0x00000000310672ca */ /* 0x000fe400000e0000 */
[----:B------:R-:W-:Y:S02]  /*5cc0*/  R2UR UR5, R57 ;  /* 0x00000000390572ca */ /* 0x000fe400000e0000 */
[----:B------:R-:W-:Y:S02]  /*5cd0*/  R2UR UR4, R56 ;  /* 0x00000000380472ca */ /* 0x000fe400000e0000 */
[----:B------:R-:W-:Y:S02]  /*5ce0*/  ISETP.NE.U32.AND P4, PT, R42, RZ, PT ;  /* 0x000000ff2a00720c */ /* 0x000fe40003f85070 */
[----:B------:R-:W-:Y:S02]  /*5cf0*/  ISETP.NE.U32.AND P2, PT, RZ, UR60, PT ;  /* 0x0000003cff007c0c */ /* 0x000fe4000bf45070 */
[----:B------:R-:W-:Y:S02]  /*5d00*/  ISETP.NE.AND.EX P4, PT, R43, RZ, PT, P4 ;  /* 0x000000ff2b00720c */ /* 0x000fe40003f85340 */
[----:B------:R-:W-:Y:S01]  /*5d10*/  ISETP.NE.AND.EX P2, PT, RZ, UR61, PT, P2 ;  /* 0x0000003dff007c0c */ /* 0x000fe2000bf45320 */
[----:B------:R-:W-:Y:S02]  /*5d20*/  UISETP.NE.AND UP2, UPT, UR6, URZ, UPT ;  /* 0x000000ff0600728c */ /* 0x000fe4000bf45270 */
[----:B------:R-:W-:Y:S04]  /*5d30*/  UISETP.NE.U32.AND UP0, UPT, UR5, URZ, UPT ;  /* 0x000000ff0500728c */ /* 0x000fe8000bf05070 */
[----:B------:R-:W-:Y:S01]  /*5d40*/  UISETP.NE.AND.EX UP1, UPT, UR4, URZ, UPT, UP0 ;  /* 0x000000ff0400728c */ /* 0x000fe2000bf25300 */
[----:B------:R-:W-:Y:S01]  /*5d50*/  PLOP3.LUT P1, PT, PT, PT, UP2, 0x80, 0x8 ;  /* 0x000000000008781c */ /* 0x000fe20003f2f028 */
[----:B------:R-:W-:Y:S03]  /*5d60*/  UPLOP3.LUT UP0, UPT, UPT, UPT, UPT, 0x40, 0x4 ;  /* 0x000000000004789c */ /* 0x000fe60003f0e870 */
[----:B------:R-:W-:Y:S06]  /*5d70*/  @UP2 UPLOP3.LUT UP0, UPT, UPT, UPT, UP1, 0x80, 0x8 ;  /* 0x000000000008289c */ /* 0x000fec0003f0f010 */
[----:B------:R-:W-:Y:S01]  /*5d80*/  PLOP3.LUT P0, PT, PT, PT, UP0, 0x80, 0x8 ;  /* 0x000000000008781c */ /* 0x000fe20003f0f008 */
[----:B------:R-:W-:Y:S01]  /*5d90*/  @!UPT UIADD3 URZ, UPT, UPT, URZ, URZ, URZ ;  /* 0x000000fffffff290 */ /* 0x000fe2000fffe0ff */
[----:B------:R-:W-:Y:S11]  /*5da0*/  BRA.U !UP1, `(.L_x_90) ;  /* 0x0000000109407547 */ /* 0x000ff6000b800000 */
[----:B------:R-:W-:Y:S01]  /*5db0*/  UISETP.NE.U32.AND UP0, UPT, UR60, URZ, UPT ;  /* 0x000000ff3c00728c */ /* 0x000fe2000bf05070 */
[----:B------:R-:W-:Y:S01]  /*5dc0*/  R2UR UR6, R57 ;  /* 0x00000000390672ca */ /* 0x000fe200000e0000 */
[----:B------:R-:W1:Y:S01]  /*5dd0*/  LDCU.64 UR8, c[0x0][0x358] ;  /* 0x00006b00ff0877ac */ /* 0x000e620008000a00 */
[----:B------:R-:W-:Y:S02]  /*5de0*/  HFMA2 R45, -RZ, RZ, 0, 5.9604644775390625e-08 ;  /* 0x00000001ff2d7431 */ /* 0x000fe400000001ff */
[----:B------:R-:W-:Y:S01]  /*5df0*/  IMAD.MOV.U32 R0, RZ, RZ, 0x1 ;  /* 0x00000001ff007424 */ /* 0x000fe200078e00ff */
[----:B------:R-:W-:Y:S06]  /*5e00*/  UISETP.NE.AND.EX UP0, UPT, UR61, URZ, UPT, UP0 ;  /* 0x000000ff3d00728c */ /* 0x000fec000bf05300 */
[----:B------:R-:W-:Y:S05]  /*5e10*/  PLOP3.LUT P3, PT, PT, PT, UP0, 0x80, 0x8 ;  /* 0x000000000008781c */ /* 0x000fea0003f6f008 */
[----:B------:R-:W2:Y:S01]  /*5e20*/  @UP0 LDCU.64 UR4, c[0x0][0x888] ;  /* 0x00011100ff0407ac */ /* 0x000ea20008000a00 */
[----:B------:R-:W-:Y:S07]  /*5e30*/  @UP0 UIMAD UR6, UR36, UR6, URZ ;  /* 0x00000006240602a4 */ /* 0x000fee000f8e02ff */
[----:B------:R-:W-:Y:S01]  /*5e40*/  @!P3 PRMT R45, R0, 0x7610, R45 ;  /* 0x00007610002db816 */ /* 0x000fe2000000002d */
[----:B--2---:R-:W-:Y:S06]  /*5e50*/  @UP0 UIMAD.WIDE UR4, UR6, 0x4, UR4 ;  /* 0x00000004060408a5 */ /* 0x004fec000f8e0204 */
[----:B-----5:R-:W-:Y:S02]  /*5e60*/  IMAD.U32 R26, RZ, RZ, UR4 ;  /* 0x00000004ff1a7e24 */ /* 0x020fe4000f8e00ff */
[----:B------:R-:W-:Y:S03]  /*5e70*/  IMAD.U32 R27, RZ, RZ, UR5 ;  /* 0x00000005ff1b7e24 */ /* 0x000fe6000f8e00ff */
[----:B------:R-:W2:Y:S02]  /*5e80*/  @!UP0 LDCU UR4, c[0x0][0x880] ;  /* 0x00011000ff0487ac */ /* 0x000ea40008000800 */
[----:B-1----:R1:W5:Y:S02]  /*5e90*/  @P3 LDG.E R26, desc[UR8][R26.64] ;  /* 0x000000081a1a3981 */ /* 0x002364000c1e1900 */
[----:B-12---:R-:W-:Y:S02]  /*5ea0*/  @!P3 MOV R26, UR4 ;  /* 0x00000004001abc02 */ /* 0x006fe40008000f00 */
.L_x_90:
[----:B------:R-:W-:Y:S05]  /*5eb0*/  @!P4 BRA `(.L_x_91) ;  /* 0x000000000024c947 */ /* 0x000fea0003800000 */
[----:B------:R-:W-:Y:S01]  /*5ec0*/  ISETP.NE.U32.AND P3, PT, R40, RZ, PT ;  /* 0x000000ff2800720c */ /* 0x000fe20003f65070 */
[----:B------:R-:W1:Y:S03]  /*5ed0*/  LDCU.64 UR4, c[0x0][0x358] ;  /* 0x00006b00ff0477ac */ /* 0x000e660008000a00 */
[----:B------:R-:W-:Y:S11]  /*5ee0*/  ISETP.NE.AND.EX P3, PT, R41, RZ, PT, P3 ;  /* 0x000000ff2900720c */ /* 0x000ff60003f65330 */
[----:B------:R-:W-:Y:S02]  /*5ef0*/  @!UPT UIADD3 URZ, UPT, UPT, URZ, URZ, URZ ;  /* 0x000000fffffff290 */ /* 0x000fe4000fffe0ff */
[----:B------:R-:W2:Y:S01]  /*5f00*/  @P3 LDC.64 R2, c[0x0][0x8a8] ;  /* 0x00022a00ff023b82 */ /* 0x000ea20000000a00 */
[----:B------:R-:W-:Y:S04]  /*5f10*/  @P3 IMAD R0, R42, UR36, RZ ;  /* 0x000000242a003c24 */ /* 0x000fe8000f8e02ff */
[----:B--2---:R-:W-:Y:S05]  /*5f20*/  @P3 IMAD.WIDE R2, R0, 0x4, R2 ;  /* 0x0000000400023825 */ /* 0x004fea00078e0202 */
[----:B-1---5:R1:W5:Y:S02]  /*5f30*/  @P3 LDG.E R24, desc[UR4][R2.64] ;  /* 0x0000000402183981 */ /* 0x022364000c1e1900 */
[----:B-1----:R-:W2:Y:S02]  /*5f40*/  @!P3 LDC R24, c[0x0][0x8a0] ;  /* 0x00022800ff18bb82 */ /* 0x002ea40000000800 */
.L_x_91:
[----:B-----5:R-:W-:Y:S01]  /*5f50*/  FSETP.NEU.AND P3, PT, R26, RZ, PT ;  /* 0x000000ff1a00720b */ /* 0x020fe20003f6d000 */
[----:B------:R-:W-:Y:S01]  /*5f60*/  IMAD.U32 R2, RZ, RZ, UR46 ;  /* 0x0000002eff027e24 */ /* 0x000fe2000f8e00ff */
[----:B------:R-:W-:Y:S01]  /*5f70*/  SEL R5, RZ, 0xffffffff, P2 ;  /* 0xffffffffff057807 */ /* 0x000fe20001000000 */
[----:B------:R-:W-:Y:S01]  /*5f80*/  ULOP3.LUT UR4, UR55, 0x1, URZ, 0x3c, !UPT ;  /* 0x0000000137047892 */ /* 0x000fe2000f8e3cff */
[----:B------:R-:W-:Y:S01]  /*5f90*/  @P1 LOP3.LUT P2, RZ, R45, 0xff, RZ, 0xc0, !PT ;  /* 0x000000ff2dff1812 */ /* 0x000fe2000784c0ff */
[----:B------:R-:W-:Y:S01]  /*5fa0*/  BSSY B1, `(.L_x_92) ;  /* 0x000003d000017945 */ /* 0x000fe20003800000 */
[----:B------:R-:W-:Y:S01]  /*5fb0*/  @P1 SEL R0, RZ, 0xffffffff, P3 ;  /* 0xffffffffff001807 */ /* 0x000fe20001800000 */
[----:B------:R-:W-:Y:S01]  /*5fc0*/  IMAD.MOV.U32 R65, RZ, RZ, 0x1 ;  /* 0x00000001ff417424 */ /* 0x000fe200078e00ff */
[----:B------:R-:W-:Y:S01]  /*5fd0*/  LEA R2, R2, UR44, 0x3 ;  /* 0x0000002c02027c11 */ /* 0x000fe2000f8e18ff */
[----:B------:R-:W-:Y:S01]  /*5fe0*/  IMAD.U32 R63, RZ, RZ, UR4 ;  /* 0x00000004ff3f7e24 */ /* 0x000fe2000f8e00ff */
[----:B------:R-:W-:Y:S01]  /*5ff0*/  @P0 SEL R0, R5, R0, !P2 ;  /* 0x0000000005000207 */ /* 0x000fe20005000000 */
[----:B------:R-:W-:Y:S01]  /*6000*/  IMAD.U32 R64, RZ, RZ, UR46 ;  /* 0x0000002eff407e24 */ /* 0x000fe2000f8e00ff */
[----:B------:R-:W-:Y:S02]  /*6010*/  LEA R27, R22, UR44, 0x3 ;  /* 0x0000002c161b7c11 */ /* 0x000fe4000f8e18ff */
[----:B------:R-:W-:Y:S02]  /*6020*/  CS2R R38, SRZ ;  /* 0x0000000000267805 */ /* 0x000fe4000001ff00 */
[----:B------:R-:W-:Y:S02]  /*6030*/  @P1 LOP3.LUT R0, R0, 0x1, RZ, 0xc0, !PT ;  /* 0x0000000100001812 */ /* 0x000fe400078ec0ff */
[----:B------:R-:W-:Y:S02]  /*6040*/  CS2R R36, SRZ ;  /* 0x0000000000247805 */ /* 0x000fe4000001ff00 */
[----:B------:R-:W-:Y:S02]  /*6050*/  SHF.L.U32 R3, R53, 0x1f, RZ ;  /* 0x0000001f35037819 */ /* 0x000fe400000006ff */
[----:B------:R-:W-:Y:S02]  /*6060*/  CS2R R30, SRZ ;  /* 0x00000000001e7805 */ /* 0x000fe4000001ff00 */
[----:B------:R-:W-:Y:S02]  /*6070*/  ISETP.NE.U32.OR P5, PT, R0, 0x1, !P1 ;  /* 0x000000010000780c */ /* 0x000fe40004fa5470 */
[----:B------:R-:W-:Y:S02]  /*6080*/  CS2R R28, SRZ ;  /* 0x00000000001c7805 */ /* 0x000fe4000001ff00 */
[----:B------:R-:W-:Y:S02]  /*6090*/  PLOP3.LUT P2, PT, PT, PT, UP1, 0x80, 0x8 ;  /* 0x000000000008781c */ /* 0x000fe40003f4f018 */
[----:B------:R-:W-:Y:S02]  /*60a0*/  LEA.HI R25, R22, R22, RZ, 0x1 ;  /* 0x0000001616197211 */ /* 0x000fe400078f08ff */
[----:B------:R-:W-:Y:S02]  /*60b0*/  LOP3.LUT P4, R50, R45, 0xff, RZ, 0xc0, !PT ;  /* 0x000000ff2d327812 */ /* 0x000fe4000788c0ff */
[----:B------:R-:W-:Y:S02]  /*60c0*/  SEL R4, RZ, 0xffffffff, P3 ;  /* 0xffffffffff047807 */ /* 0x000fe40001800000 */
[----:B------:R-:W-:Y:S02]  /*60d0*/  P2R R61, PR, RZ, 0x20 ;  /* 0x00000020ff3d7803 */ /* 0x000fe40000000000 */
[----:B------:R-:W-:Y:S03]  /*60e0*/  @P5 SHF.L.U32 R0, R63, 0x1f, RZ ;  /* 0x0000001f3f005819 */ /* 0x000fe600000006ff */
[----:B------:R-:W-:Y:S01]  /*60f0*/  @P2 SEL R4, R5, R4, !P4 ;  /* 0x0000000405042207 */ /* 0x000fe20006000000 */
[----:B------:R1:W3:Y:S03]  /*6100*/  @P5 SYNCS.PHASECHK.TRANS64.TRYWAIT P1, [R2+URZ+0x30], R0 ;  /* 0x00003000020055a7 */ /* 0x0002e600080211ff */
[----:B------:R-:W-:Y:S04]  /*6110*/  LOP3.LUT R4, R4, 0x1, RZ, 0xc0, !PT ;  /* 0x0000000104047812 */ /* 0x000fe800078ec0ff */
[----:B------:R-:W-:Y:S04]  /*6120*/  ISETP.NE.U32.AND P2, PT, R4, 0x1, PT ;  /* 0x000000010400780c */ /* 0x000fe80003f45070 */
[----:B------:R-:W-:Y:S01]  /*6130*/  P2R R66, PR, RZ, 0x4 ;  /* 0x00000004ff427803 */ /* 0x000fe20000000000 */
[----:B------:R4:W2:Y:S01]  /*6140*/  SYNCS.PHASECHK.TRANS64.TRYWAIT P0, [R27+URZ+0x90], R3 ;  /* 0x000090031b0075a7 */ /* 0x0008a200080011ff */
[C---:B-1----:R-:W-:Y:S01]  /*6150*/  IMAD.SHL.U32 R0, R25.reuse, 0x20, RZ ;  /* 0x0000002019007824 */ /* 0x042fe200078e00ff */
[----:B------:R-:W-:Y:S04]  /*6160*/  LOP3.LUT R25, R25, 0xffe, RZ, 0xc0, !PT ;  /* 0x00000ffe19197812 */ /* 0x000fe800078ec0ff */
[----:B------:R-:W-:Y:S01]  /*6170*/  LOP3.LUT R0, R0, 0xffffffc0, RZ, 0xc0, !PT ;  /* 0xffffffc000007812 */ /* 0x000fe200078ec0ff */
[----:B------:R-:W-:Y:S04]  /*6180*/  IMAD.IADD R25, R22, 0x1, -R25 ;  /* 0x0000000116197824 */ /* 0x000fe800078e0a19 */
[----:B------:R-:W-:Y:S04]  /*6190*/  IMAD.IADD R0, R23, 0x1, R0 ;  /* 0x0000000117007824 */ /* 0x000fe800078e0200 */
[----:B------:R-:W-:Y:S01]  /*61a0*/  IMAD R25, R25, 0x100000, R0 ;  /* 0x0010000019197824 */ /* 0x000fe200078e0200 */
[----:B---3--:R-:W-:Y:S01]  /*61b0*/  @P5 SEL R65, RZ, 0x1, !P1 ;  /* 0x00000001ff415807 */ /* 0x008fe20004800000 */
[----:B----4-:R-:W-:Y:S06]  /*61c0*/  @!P5 BRA `(.L_x_93) ;  /* 0x000000000068d947 */ /* 0x010fec0003800000 */
[----:B------:R-:W-:Y:S01]  /*61d0*/  HFMA2 R31, -RZ, RZ, 0, 0 ;  /* 0x00000000ff1f7431 */ /* 0x000fe200000001ff */
[----:B------:R-:W-:Y:S01]  /*61e0*/  ISETP.NE.AND P1, PT, R65, RZ, PT ;  /* 0x000000ff4100720c */ /* 0x000fe20003f25270 */
[----:B------:R-:W-:Y:S01]  /*61f0*/  IMAD.U32 R0, RZ, RZ, UR46 ;  /* 0x0000002eff007e24 */ /* 0x000fe2000f8e00ff */
[----:B------:R-:W-:Y:S11]  /*6200*/  BSSY B0, `(.L_x_94) ;  /* 0x0000005000007945 */ /* 0x000ff60003800000 */
[----:B------:R-:W-:Y:S05]  /*6210*/  @P1 BRA `(.L_x_95) ;  /* 0x00000000000c1947 */ /* 0x000fea0003800000 */
[----:B------:R-:W-:Y:S04]  /*6220*/  SHF.L.U32 R4, R63, 0x1f, RZ ;  /* 0x0000001f3f047819 */ /* 0x000fe800000006ff */
[----:B------:R-:W1:Y:S02]  /*6230*/  SYNCS.PHASECHK.TRANS64.TRYWAIT P1, [R2+URZ+0x30], R4 ;  /* 0x00003004020075a7 */ /* 0x000e6400080211ff */
[----:B-1----:R-:W-:Y:S05]  /*6240*/  @!P1 BRA `(.L_x_96) ;  /* 0x0000001c009c9947 */ /* 0x002fea0003800000 */
.L_x_95:
[----:B------:R-:W-:Y:S05]  /*6250*/  BSYNC B0 ;  /* 0x0000000000007941 */ /* 0x000fea0003800000 */
.L_x_94:
[----:B------:R-:W-:Y:S01]  /*6260*/  ISETP.NE.AND P1, PT, R66, RZ, PT ;  /* 0x000000ff4200720c */ /* 0x000fe20003f25270 */
[----:B------:R-:W-:Y:S01]  /*6270*/  IMAD.MOV.U32 R30, RZ, RZ, RZ ;  /* 0x000000ffff1e7224 */ /* 0x000fe200078e00ff */
[----:B------:R-:W-:Y:S02]  /*6280*/  CS2R R28, SRZ ;  /* 0x00000000001c7805 */ /* 0x000fe4000001ff00 */
[----:B------:R-:W-:Y:S02]  /*6290*/  CS2R R38, SRZ ;  /* 0x0000000000267805 */ /* 0x000fe4000001ff00 */
[----:B------:R-:W-:Y:S07]  /*62a0*/  CS2R R36, SRZ ;  /* 0x0000000000247805 */ /* 0x000fee000001ff00 */
[----:B-1----:R-:W-:Y:S01]  /*62b0*/  @P1 IMAD R2, R0, 0x800, R44 ;  /* 0x0000080000021824 */ /* 0x002fe200078e022c */
[----:B------:R-:W-:Y:S05]  /*62c0*/  @P1 WARPSYNC.ALL ;  /* 0x0000000000001948 */ /* 0x000fea0003800000 */
[----:B------:R-:W-:Y:S01]  /*62d0*/  @P1 LEA R2, R2, UR44, 0x1 ;  /* 0x0000002c02021c11 */ /* 0x000fe2000f8e08ff */
[----:B------:R-:W-:Y:S04]  /*62e0*/  UIADD3 UR4, UPT, UPT, UR46, 0x1, URZ ;  /* 0x000000012e047890 */ /* 0x000fe8000fffe0ff */
[----:B------:R1:W3:Y:S01]  /*62f0*/  @P1 LDSM.16.M88.4 R28, [R2+0x200] ;  /* 0x00020000021c183b */ /* 0x0002e20000000200 */
[----:B------:R-:W-:Y:S01]  /*6300*/  UISETP.NE.AND UP0, UPT, UR4, 0x3, UPT ;  /* 0x000000030400788c */ /* 0x000fe2000bf05270 */
[----:B------:R-:W-:Y:S03]  /*6310*/  @P1 IMAD R0, R54, 0x2, R2 ;  /* 0x0000000236001824 */ /* 0x000fe600078e0202 */
[----:B------:R-:W-:Y:S02]  /*6320*/  USEL UR5, URZ, 0x1, UP0 ;  /* 0x00000001ff057887 */ /* 0x000fe40008000000 */
[----:B------:R1:W4:Y:S01]  /*6330*/  @P1 LDSM.16.M88.4 R36, [R0+0x200] ;  /* 0x000200000024183b */ /* 0x0003220000000200 */
[----:B------:R-:W-:Y:S03]  /*6340*/  USEL UR4, UR4, URZ, UP0 ;  /* 0x000000ff04047287 */ /* 0x000fe60008000000 */
[----:B------:R-:W-:Y:S03]  /*6350*/  LOP3.LUT R63, R63, UR5, RZ, 0x3c, !PT ;  /* 0x000000053f3f7c12 */ /* 0x000fe6000f8e3cff */
[----:B------:R-:W-:Y:S02]  /*6360*/  IMAD.U32 R64, RZ, RZ, UR4 ;  /* 0x00000004ff407e24 */ /* 0x000fe4000f8e00ff */
.L_x_93:
[----:B------:R-:W-:Y:S05]  /*6370*/  BSYNC B1 ;  /* 0x0000000000017941 */ /* 0x000fea0003800000 */
.L_x_92:
[----:B-1----:R-:W-:Y:S04]  /*6380*/  SHF.R.U32.HI R0, RZ, 0x15, R25 ;  /* 0x00000015ff007819 */ /* 0x002fe80000011619 */
[----:B------:R-:W-:Y:S01]  /*6390*/  LOP3.LUT P1, RZ, R0, 0x3, R46, 0x48, !PT ;  /* 0x0000000300ff7812 */ /* 0x000fe2000782482e */
[----:B------:R-:W-:Y:S01]  /*63a0*/  @!UPT UIADD3 URZ, UPT, UPT, URZ, URZ, URZ ;  /* 0x000000fffffff290 */ /* 0x000fe2000fffe0ff */
[----:B--2---:R-:W-:Y:S11]  /*63b0*/  @P0 BRA `(.L_x_97) ;  /* 0x0000000000080947 */ /* 0x004ff60003800000 */
[----:B------:R-:W1:Y:S02]  /*63c0*/  SYNCS.PHASECHK.TRANS64.TRYWAIT P0, [R27+URZ+0x90], R3 ;  /* 0x000090031b0075a7 */ /* 0x000e6400080011ff */
[----:B-1----:R-:W-:Y:S05]  /*63d0*/  @!P0 BRA `(.L_x_98) ;  /* 0x0000001c004c8947 */ /* 0x002fea0003800000 */
.L_x_97:
[----:B------:R-:W-:Y:S05]  /*63e0*/  @!P1 BRA `(.L_x_99) ;  /* 0x0000000000409947 */ /* 0x000fea0003800000 */
[----:B------:R-:W2:Y:S01]  /*63f0*/  LDCU.64 UR8, c[0x4][0x70] ;  /* 0x01000e00ff0877ac */ /* 0x000ea20008000a00 */
[----:B-1----:R-:W-:Y:S01]  /*6400*/  MOV R3, 0x0 ;  /* 0x0000000000037802 */ /* 0x002fe20000000f00 */
[----:B------:R-:W-:Y:S02]  /*6410*/  HFMA2 R12, -RZ, RZ, 0, 5.9604644775390625e-08 ;  /* 0x00000001ff0c7431 */ /* 0x000fe400000001ff */
[----:B------:R-:W-:Y:S02]  /*6420*/  IMAD.MOV.U32 R8, RZ, RZ, 0x192 ;  /* 0x00000192ff087424 */ /* 0x000fe400078e00ff */
[----:B------:R-:W-:Y:S01]  /*6430*/  IMAD.MOV.U32 R13, RZ, RZ, RZ ;  /* 0x000000ffff0d7224 */ /* 0x000fe200078e00ff */
[----:B------:R-:W1:Y:S01]  /*6440*/  LDCU.64 UR6, c[0x4][0x78] ;  /* 0x01000f00ff0677ac */ /* 0x000e620008000a00 */
[----:B------:R-:W3:Y:S01]  /*6450*/  LDC.64 R2, c[0x4][R3] ;  /* 0x0100000003027b82 */ /* 0x000ee20000000a00 */
[----:B------:R-:W5:Y:S01]  /*6460*/  LDCU.64 UR4, c[0x4][0x10] ;  /* 0x01000200ff0477ac */ /* 0x000f620008000a00 */
[----:B--2---:R-:W-:Y:S01]  /*6470*/  MOV R5, UR9 ;  /* 0x0000000900057c02 */ /* 0x004fe20008000f00 */
[----:B------:R-:W-:Y:S01]  /*6480*/  IMAD.U32 R4, RZ, RZ, UR8 ;  /* 0x00000008ff047e24 */ /* 0x000fe2000f8e00ff */
[----:B-1----:R-:W-:Y:S01]  /*6490*/  MOV R7, UR7 ;  /* 0x0000000700077c02 */ /* 0x002fe20008000f00 */
[----:B------:R-:W-:Y:S01]  /*64a0*/  IMAD.U32 R6, RZ, RZ, UR6 ;  /* 0x00000006ff067e24 */ /* 0x000fe2000f8e00ff */
[----:B-----5:R-:W-:Y:S01]  /*64b0*/  MOV R11, UR5 ;  /* 0x00000005000b7c02 */ /* 0x020fe20008000f00 */
[----:B------:R-:W-:Y:S02]  /*64c0*/  IMAD.U32 R10, RZ, RZ, UR4 ;  /* 0x00000004ff0a7e24 */ /* 0x000fe4000f8e00ff */
[----:B------:R-:W-:Y:S07]  /*64d0*/  LEPC R20, `(.L_x_99) ;  /* 0x000000001014794e */ /* 0x000fee0000000000 */
[----:B---34-:R-:W-:Y:S05]  /*64e0*/  CALL.ABS.NOINC R2 ;  /* 0x0000000002007343 */ /* 0x018fea0003c00000 */
.L_x_99:
[----:B-1-3--:R-:W-:Y:S01]  /*64f0*/  SHF.L.U32 R3, R28, 0x10, RZ ;  /* 0x000000101c037819 */ /* 0x00afe200000006ff */
[----:B------:R-:W-:Y:S05]  /*6500*/  WARPSYNC.ALL ;  /* 0x0000000000007948 */ /* 0x000fea0003800000 */
[----:B------:R-:W-:Y:S01]  /*6510*/  R2UR UR4, R25 ;  /* 0x00000000190472ca */ /* 0x000fe200000e0000 */
[----:B------:R-:W-:Y:S01]  /*6520*/  BSSY.RECONVERGENT B0, `(.L_x_100) ;  /* 0x0000051000007945 */ /* 0x000fe20003800200 */
[----:B------:R-:W-:Y:S02]  /*6530*/  SHF.L.U32 R20, R30, 0x10, RZ ;  /* 0x000000101e147819 */ /* 0x000fe400000006ff */
[----:B------:R-:W-:Y:S02]  /*6540*/  SHF.L.U32 R62, R54, 0x1, RZ ;  /* 0x00000001363e7819 */ /* 0x000fe400000006ff */
[----:B------:R-:W-:Y:S07]  /*6550*/  ISETP.NE.AND P0, PT, R55, RZ, PT ;  /* 0x000000ff3700720c */ /* 0x000fee0003f05270 */
[----:B------:R-:W1:Y:S02]  /*6560*/  LDTM.16dp256bit.x4 R4, tmem[UR4] ;  /* 0x00000004000479ee */ /* 0x000e640008120000 */
[----:B-1----:R-:W-:Y:S01]  /*6570*/  FMUL R0, R24, R4 ;  /* 0x0000000418007220 */ /* 0x002fe20000400000 */
[----:B------:R-:W-:Y:S01]  /*6580*/  LOP3.LUT R4, R28, 0xffff0000, RZ, 0xc0, !PT ;  /* 0xffff00001c047812 */ /* 0x000fe200078ec0ff */
[----:B------:R-:W-:Y:S01]  /*6590*/  FMUL R2, R24, R5 ;  /* 0x0000000518027220 */ /* 0x000fe20000400000 */
[C---:B------:R-:W-:Y:S01]  /*65a0*/  SHF.L.U32 R5, R29.reuse, 0x10, RZ ;  /* 0x000000101d057819 */ /* 0x040fe200000006ff */
[----:B------:R-:W-:Y:S01]  /*65b0*/  FFMA R0, R26, R3, R0 ;  /* 0x000000031a007223 */ /* 0x000fe20000000000 */
[----:B------:R-:W-:Y:S01]  /*65c0*/  FMUL R3, R24, R6 ;  /* 0x0000000618037220 */ /* 0x000fe20000400000 */
[----:B------:R-:W-:Y:S01]  /*65d0*/  LOP3.LUT R6, R29, 0xffff0000, RZ, 0xc0, !PT ;  /* 0xffff00001d067812 */ /* 0x000fe200078ec0ff */
[----:B------:R-:W-:Y:S01]  /*65e0*/  FFMA R2, R26, R4, R2 ;  /* 0x000000041a027223 */ /* 0x000fe20000000002 */
[----:B------:R-:W-:Y:S01]  /*65f0*/  FMUL R7, R24, R7 ;  /* 0x0000000718077220 */ /* 0x000fe20000400000 */
[----:B------:R-:W-:Y:S01]  /*6600*/  FFMA R3, R26, R5, R3 ;  /* 0x000000051a037223 */ /* 0x000fe20000000003 */
[C---:B------:R-:W-:Y:S01]  /*6610*/  FMUL R4, R24.reuse, R8 ;  /* 0x0000000818047220 */ /* 0x040fe20000400000 */
[----:B------:R-:W-:Y:S01]  /*6620*/  FMUL R5, R24, R9 ;  /* 0x0000000918057220 */ /* 0x000fe20000400000 */
[----:B------:R-:W-:Y:S01]  /*6630*/  F2FP.BF16.F32.PACK_AB R32, R2, R0 ;  /* 0x000000000220723e */ /* 0x000fe200000010ff */
[----:B------:R-:W-:Y:S01]  /*6640*/  FFMA R7, R26, R6, R7 ;  /* 0x000000061a077223 */ /* 0x000fe20000000007 */
[----:B------:R-:W-:Y:S01]  /*6650*/  LOP3.LUT R0, R30, 0xffff0000, RZ, 0xc0, !PT ;  /* 0xffff00001e007812 */ /* 0x000fe200078ec0ff */
[----:B------:R-:W-:Y:S01]  /*6660*/  FFMA R4, R26, R20, R4 ;  /* 0x000000141a047223 */ /* 0x000fe20000000004 */
[----:B------:R-:W-:Y:S01]  /*6670*/  SHF.L.U32 R2, R31, 0x10, RZ ;  /* 0x000000101f027819 */ /* 0x000fe200000006ff */
[----:B------:R-:W-:Y:S01]  /*6680*/  FMUL R6, R24, R10 ;  /* 0x0000000a18067220 */ /* 0x000fe20000400000 */
[----:B------:R-:W-:Y:S01]  /*6690*/  F2FP.BF16.F32.PACK_AB R33, R7, R3 ;  /* 0x000000030721723e */ /* 0x000fe200000010ff */
[C---:B------:R-:W-:Y:S01]  /*66a0*/  FFMA R5, R26.reuse, R0, R5 ;  /* 0x000000001a057223 */ /* 0x040fe20000000005 */
[----:B------:R-:W-:Y:S01]  /*66b0*/  LOP3.LUT R3, R31, 0xffff0000, RZ, 0xc0, !PT ;  /* 0xffff00001f037812 */ /* 0x000fe200078ec0ff */
[----:B------:R-:W-:Y:S01]  /*66c0*/  FFMA R6, R26, R2, R6 ;  /* 0x000000021a067223 */ /* 0x000fe20000000006 */
[----:B----4-:R-:W-:Y:S01]  /*66d0*/  SHF.L.U32 R7, R36, 0x10, RZ ;  /* 0x0000001024077819 */ /* 0x010fe200000006ff */
[----:B------:R-:W-:Y:S01]  /*66e0*/  FMUL R11, R24, R11 ;  /* 0x0000000b180b7220 */ /* 0x000fe20000400000 */
[----:B------:R-:W-:Y:S01]  /*66f0*/  LOP3.LUT R0, R36, 0xffff0000, RZ, 0xc0, !PT ;  /* 0xffff000024007812 */ /* 0x000fe200078ec0ff */
[C---:B------:R-:W-:Y:S01]  /*6700*/  FMUL R8, R24.reuse, R12 ;  /* 0x0000000c18087220 */ /* 0x040fe20000400000 */
[----:B------:R-:W-:Y:S01]  /*6710*/  SHF.L.U32 R2, R37, 0x10, RZ ;  /* 0x0000001025027819 */ /* 0x000fe200000006ff */
[----:B------:R-:W-:Y:S01]  /*6720*/  FMUL R9, R24, R13 ;  /* 0x0000000d18097220 */ /* 0x000fe20000400000 */
[----:B------:R-:W-:Y:S01]  /*6730*/  F2FP.BF16.F32.PACK_AB R34, R5, R4 ;  /* 0x000000040522723e */ /* 0x000fe200000010ff */
[C---:B------:R-:W-:Y:S01]  /*6740*/  FFMA R11, R26.reuse, R3, R11 ;  /* 0x000000031a0b7223 */ /* 0x040fe2000000000b */
[----:B------:R-:W-:Y:S01]  /*6750*/  MOV R5, UR46 ;  /* 0x0000002e00057c02 */ /* 0x000fe20008000f00 */
[C---:B------:R-:W-:Y:S01]  /*6760*/  FFMA R8, R26.reuse, R7, R8 ;  /* 0x000000071a087223 */ /* 0x040fe20000000008 */
[----:B------:R-:W-:Y:S01]  /*6770*/  SHF.L.U32 R3, R39, 0x10, RZ ;  /* 0x0000001027037819 */ /* 0x000fe200000006ff */
[----:B------:R-:W-:Y:S01]  /*6780*/  FFMA R9, R26, R0, R9 ;  /* 0x000000001a097223 */ /* 0x000fe20000000009 */
[----:B------:R-:W-:Y:S01]  /*6790*/  LOP3.LUT R0, R37, 0xffff0000, RZ, 0xc0, !PT ;  /* 0xffff000025007812 */ /* 0x000fe200078ec0ff */
[C---:B------:R-:W-:Y:S01]  /*67a0*/  FMUL R10, R24.reuse, R14 ;  /* 0x0000000e180a7220 */ /* 0x040fe20000400000 */
[----:B------:R-:W-:Y:S01]  /*67b0*/  LOP3.LUT R4, R39, 0xffff0000, RZ, 0xc0, !PT ;  /* 0xffff000027047812 */ /* 0x000fe200078ec0ff */
[C---:B------:R-:W-:Y:S01]  /*67c0*/  FMUL R15, R24.reuse, R15 ;  /* 0x0000000f180f7220 */ /* 0x040fe20000400000 */
[----:B------:R-:W-:Y:S01]  /*67d0*/  FMUL R12, R24, R16 ;  /* 0x00000010180c7220 */ /* 0x000fe20000400000 */
[----:B------:R-:W-:Y:S01]  /*67e0*/  FFMA R10, R26, R2, R10 ;  /* 0x000000021a0a7223 */ /* 0x000fe2000000000a */
[----:B------:R-:W-:Y:S01]  /*67f0*/  LOP3.LUT R2, R38, 0xffff0000, RZ, 0xc0, !PT ;  /* 0xffff000026027812 */ /* 0x000fe200078ec0ff */
[----:B------:R-:W-:Y:S01]  /*6800*/  FFMA R15, R26, R0, R15 ;  /* 0x000000001a0f7223 */ /* 0x000fe2000000000f */
[----:B------:R-:W-:Y:S01]  /*6810*/  SHF.L.U32 R0, R38, 0x10, RZ ;  /* 0x0000001026007819 */ /* 0x000fe200000006ff */
[C---:B------:R-:W-:Y:S01]  /*6820*/  FMUL R13, R24.reuse, R17 ;  /* 0x00000011180d7220 */ /* 0x040fe20000400000 */
[C---:B------:R-:W-:Y:S01]  /*6830*/  FMUL R14, R24.reuse, R18 ;  /* 0x00000012180e7220 */ /* 0x040fe20000400000 */
[----:B------:R-:W-:Y:S01]  /*6840*/  FMUL R19, R24, R19 ;  /* 0x0000001318137220 */ /* 0x000fe20000400000 */
[----:B------:R-:W-:Y:S01]  /*6850*/  LEA R5, R5, R44, 0xb ;  /* 0x0000002c05057211 */ /* 0x000fe200078e58ff */
[C---:B------:R-:W-:Y:S01]  /*6860*/  FFMA R12, R26.reuse, R0, R12 ;  /* 0x000000001a0c7223 */ /* 0x040fe2000000000c */
[C---:B------:R-:W-:Y:S01]  /*6870*/  FFMA R13, R26.reuse, R2, R13 ;  /* 0x000000021a0d7223 */ /* 0x040fe2000000000d */
[C---:B------:R-:W-:Y:S01]  /*6880*/  FFMA R14, R26.reuse, R3, R14 ;  /* 0x000000031a0e7223 */ /* 0x040fe2000000000e */
[----:B------:R-:W-:Y:S01]  /*6890*/  FFMA R19, R26, R4, R19 ;  /* 0x000000041a137223 */ /* 0x000fe20000000013 */
[----:B------:R-:W-:Y:S02]  /*68a0*/  F2FP.BF16.F32.PACK_AB R35, R11, R6 ;  /* 0x000000060b23723e */ /* 0x000fe400000010ff */
[----:B------:R-:W-:Y:S02]  /*68b0*/  LEA R5, R5, UR44, 0x1 ;  /* 0x0000002c05057c11 */ /* 0x000fe4000f8e08ff */
[----:B------:R-:W-:Y:S02]  /*68c0*/  F2FP.BF16.F32.PACK_AB R8, R9, R8 ;  /* 0x000000080908723e */ /* 0x000fe400000010ff */
[----:B------:R-:W-:Y:S01]  /*68d0*/  F2FP.BF16.F32.PACK_AB R9, R15, R10 ;  /* 0x0000000a0f09723e */ /* 0x000fe200000010ff */
[----:B------:R1:W-:Y:S01]  /*68e0*/  STSM.16.M88.4 [R5+0x200], R32 ;  /* 0x0002002005007844 */ /* 0x0003e20000000200 */
[----:B------:R-:W-:Y:S02]  /*68f0*/  F2FP.BF16.F32.PACK_AB R10, R13, R12 ;  /* 0x0000000c0d0a723e */ /* 0x000fe400000010ff */
[----:B------:R-:W-:Y:S02]  /*6900*/  F2FP.BF16.F32.PACK_AB R11, R19, R14 ;  /* 0x0000000e130b723e */ /* 0x000fe400000010ff */
[----:B------:R-:W-:Y:S05]  /*6910*/  IADD3 R0, PT, PT, R62, 0x200, R5 ;  /* 0x000002003e007810 */ /* 0x000fea0007ffe005 */
[----:B------:R1:W-:Y:S01]  /*6920*/  STSM.16.M88.4 [R0], R8 ;  /* 0x0000000800007844 */ /* 0x0003e20000000200 */
[----:B------:R-:W-:Y:S01]  /*6930*/  @!PT LDS RZ, [RZ] ;  /* 0x00000000fffff984 */ /* 0x000fe20000000800 */
[----:B------:R-:W-:Y:S01]  /*6940*/  @!PT LDS RZ, [RZ] ;  /* 0x00000000fffff984 */ /* 0x000fe20000000800 */
[----:B------:R-:W-:Y:S01]  /*6950*/  @!PT LDS RZ, [RZ] ;  /* 0x00000000fffff984 */ /* 0x000fe20000000800 */
[----:B------:R-:W-:Y:S01]  /*6960*/  @!PT LDS RZ, [RZ] ;  /* 0x00000000fffff984 */ /* 0x000fe20000000800 */
[----:B------:R2:W-:Y:S07]  /*6970*/  MEMBAR.ALL.CTA ;  /* 0x0000000000007992 */ /* 0x0005ee0000008000 */
[----:B--2---:R-:W2:Y:S02]  /*6980*/  FENCE.VIEW.ASYNC.S ;  /* 0x00000000000073c6 */ /* 0x004ea40000000000 */
[----:B--2---:R-:W-:Y:S06]  /*6990*/  BAR.SYNC.DEFER_BLOCKING 0x1, 0x80 ;  /* 0x0042000000007b1d */ /* 0x004fec0000010000 */
[----:B------:R-:W-:Y:S05]  /*69a0*/  @P0 BRA `(.L_x_101) ;  /* 0x0000000000200947 */ /* 0x000fea0003800000 */
[----:B------:R-:W2:Y:S01]  /*69b0*/  LDCU.64 UR6, c[0x0][0x348] ;  /* 0x00006900ff0677ac */ /* 0x000ea20008000a00 */
[----:B------:R-:W-:Y:S01]  /*69c0*/  ULEA UR5, UR46, UR44, 0xc ;  /* 0x0000002c2e057291 */ /* 0x000fe2000f8e60ff */
[----:B------:R-:W-:Y:S03]  /*69d0*/  UMOV UR51, UR36 ;  /* 0x0000002400337c82 */ /* 0x000fe60008000000 */
[----:B------:R-:W-:Y:S02]  /*69e0*/  UIADD3 UR48, UPT, UPT, UR5, 0x200, URZ ;  /* 0x0000020005307890 */ /* 0x000fe4000fffe0ff */
[----:B--2---:R-:W-:Y:S04]  /*69f0*/  UIADD3 UR4, UP0, UPT, UR6, 0x680, URZ ;  /* 0x0000068006047890 */ /* 0x004fe8000ff1e0ff */
[----:B------:R-:W-:Y:S09]  /*6a00*/  UIADD3.X UR5, UPT, UPT, URZ, UR7, URZ, UP0, !UPT ;  /* 0x00000007ff057290 */ /* 0x000ff200087fe4ff */
[----:B------:R2:W-:Y:S02]  /*6a10*/  UTMASTG.3D [UR48], [UR4] ;  /* 0x00000030040073b5 */ /* 0x0005e40008010000 */
[----:B--2---:R0:W-:Y:S02]  /*6a20*/  UTMACMDFLUSH ;  /* 0x00000000000079b7 */ /* 0x0041e40000000000 */
.L_x_101:
[----:B------:R-:W-:Y:S05]  /*6a30*/  BSYNC.RECONVERGENT B0 ;  /* 0x0000000000007941 */ /* 0x000fea0003800200 */
.L_x_100:
[----:B------:R-:W-:Y:S01]  /*6a40*/  UIADD3 UR47, UPT, UPT, UR46, 0x1, URZ ;  /* 0x000000012e2f7890 */ /* 0x000fe2000fffe0ff */
[----:B------:R-:W-:Y:S03]  /*6a50*/  BSSY.RECONVERGENT B0, `(.L_x_102) ;  /* 0x0000005000007945 */ /* 0x000fe60003800200 */
[----:B------:R-:W-:Y:S04]  /*6a60*/  UISETP.NE.AND UP0, UPT, UR47, 0x3, UPT ;  /* 0x000000032f00788c */ /* 0x000fe8000bf05270 */
[----:B------:R-:W-:Y:S01]  /*6a70*/  USEL UR45, UR47, URZ, UP0 ;  /* 0x000000ff2f2d7287 */ /* 0x000fe20008000000 */
[----:B------:R-:W-:Y:S11]  /*6a80*/  @P0 BRA `(.L_x_103) ;  /* 0x0000000000040947 */ /* 0x000ff60003800000 */
[----:B------:R-:W-:Y:S04]  /*6a90*/  DEPBAR.LE SB0, 0x1 ;  /* 0x000080400000791a */ /* 0x000fe80000000000 */
.L_x_103:
[----:B------:R-:W-:Y:S05]  /*6aa0*/  BSYNC.RECONVERGENT B0 ;  /* 0x0000000000007941 */ /* 0x000fea0003800200 */
.L_x_102:
[----:B------:R-:W-:Y:S01]  /*6ab0*/  BAR.SYNC.DEFER_BLOCKING 0x1, 0x80 ;  /* 0x0042000000007b1d */ /* 0x000fe20000010000 */
[----:B------:R-:W-:Y:S01]  /*6ac0*/  ISETP.NE.AND P1, PT, R61, RZ, PT ;  /* 0x000000ff3d00720c */ /* 0x000fe20003f25270 */
[----:B------:R-:W-:Y:S01]  /*6ad0*/  UISETP.NE.AND UP0, UPT, UR53, URZ, UPT ;  /* 0x000000ff3500728c */ /* 0x000fe2000bf05270 */
[----:B------:R-:W-:Y:S11]  /*6ae0*/  LEA R2, R64, UR44, 0x3 ;  /* 0x0000002c40027c11 */ /* 0x000ff6000f8e18ff */
[----:B------:R-:W-:Y:S01]  /*6af0*/  @P1 SHF.L.U32 R3, R63, 0x1f, RZ ;  /* 0x0000001f3f031819 */ /* 0x000fe200000006ff */
[----:B------:R-:W-:Y:S06]  /*6b00*/  BRA.U !UP0, `(.L_x_104) ;  /* 0x0000000108247547 */ /* 0x000fec000b800000 */
[----:B------:R-:W-:Y:S01]  /*6b10*/  IMAD.U32 R4, RZ, RZ, UR52 ;  /* 0x00000034ff047e24 */ /* 0x000fe2000f8e00ff */
[----:B-1----:R-:W-:Y:S01]  /*6b20*/  MOV R0, UR54 ;  /* 0x0000003600007c02 */ /* 0x002fe20008000f00 */
[----:B------:R-:W-:Y:S03]  /*6b30*/  UIADD3 UR4, UPT, UPT, UR52, 0x1, URZ ;  /* 0x0000000134047890 */ /* 0x000fe6000fffe0ff */
[----:B------:R-:W-:Y:S01]  /*6b40*/  @P1 LEA R4, R4, UR44, 0x3 ;  /* 0x0000002c04041c11 */ /* 0x000fe2000f8e18ff */
[----:B------:R-:W-:Y:S04]  /*6b50*/  UISETP.NE.AND UP0, UPT, UR4, 0x3, UPT ;  /* 0x000000030400788c */ /* 0x000fe8000bf05270 */
[----:B------:R-:W-:Y:S01]  /*6b60*/  @P1 VIADD R4, R4, 0x48 ;  /* 0x0000004804041836 */ /* 0x000fe20000000000 */
[----:B------:R-:W-:Y:S04]  /*6b70*/  USEL UR52, UR4, URZ, UP0 ;  /* 0x000000ff04347287 */ /* 0x000fe80008000000 */
[----:B------:R-:W-:Y:S04]  /*6b80*/  @P1 PRMT R0, R0, 0x654, R4 ;  /* 0x0000065400001816 */ /* 0x000fe80000000004 */
[----:B------:R2:W-:Y:S04]  /*6b90*/  @P1 SYNCS.ARRIVE.TRANS64.RED.A1T0 RZ, [R0+URZ], RZ ;  /* 0x000000ff00ff19a7 */ /* 0x0005e800081004ff */
.L_x_104:
[----:B------:R-:W3:Y:S01]  /*6ba0*/  @P1 SYNCS.PHASECHK.TRANS64.TRYWAIT P0, [R2+URZ+0x30], R3 ;  /* 0x00003003020015a7 */ /* 0x000ee200080011ff */
[----:B------:R-:W-:Y:S01]  /*6bb0*/  BSSY B1, `(.L_x_105) ;  /* 0x0000013000017945 */ /* 0x000fe20003800000 */
[----:B---3--:R-:W-:Y:S03]  /*6bc0*/  @P1 SEL R65, RZ, 0x1, !P0 ;  /* 0x00000001ff411807 */ /* 0x008fe60004000000 */
[----:B------:R-:W-:Y:S05]  /*6bd0*/  @!P1 BRA `(.L_x_106) ;  /* 0x0000000000409947 */ /* 0x000fea0003800000 */
[----:B------:R-:W-:Y:S01]  /*6be0*/  ISETP.NE.AND P1, PT, R66, RZ, PT ;  /* 0x000000ff4200720c */ /* 0x000fe20003f25270 */
[----:B------:R-:W-:Y:S01]  /*6bf0*/  BSSY B0, `(.L_x_107) ;  /* 0x0000009000007945 */ /* 0x000fe20003800000 */
[----:B------:R-:W-:Y:S11]  /*6c00*/  ISETP.NE.AND P0, PT, R65, RZ, PT ;  /* 0x000000ff4100720c */ /* 0x000ff60003f05270 */
[----:B------:R-:W-:Y:S05]  /*6c10*/  @P1 IMAD R3, R64, 0x800, R44 ;  /* 0x0000080040031824 */ /* 0x000fea00078e022c */
[----:B------:R-:W-:Y:S05]  /*6c20*/  @P1 LEA R3, R3, UR44, 0x1 ;  /* 0x0000002c03031c11 */ /* 0x000fea000f8e08ff */
[----:B-12---:R-:W-:Y:S01]  /*6c30*/  @P1 IMAD.IADD R0, R62, 0x1, R3 ;  /* 0x000000013e001824 */ /* 0x006fe200078e0203 */
[----:B------:R-:W-:Y:S06]  /*6c40*/  @P0 BRA `(.L_x_108) ;  /* 0x00000000000c0947 */ /* 0x000fec0003800000 */
[----:B------:R-:W-:Y:S04]  /*6c50*/  SHF.L.U32 R63, R63, 0x1f, RZ ;  /* 0x0000001f3f3f7819 */ /* 0x000fe800000006ff */
[----:B------:R-:W1:Y:S02]  /*6c60*/  SYNCS.PHASECHK.TRANS64.TRYWAIT P0, [R2+URZ+0x30], R63 ;  /* 0x0000303f020075a7 */ /* 0x000e6400080011ff */
[----:B-1----:R-:W-:Y:S05]  /*6c70*/  @!P0 BRA `(.L_x_109) ;  /* 0x0000001400388947 */ /* 0x002fea0003800000 */
.L_x_108:
[----:B------:R-:W-:Y:S05]  /*6c80*/  BSYNC B0 ;  /* 0x0000000000007941 */ /* 0x000fea0003800000 */
.L_x_107:
[----:B------:R-:W-:Y:S11]  /*6c90*/  ISETP.NE.AND P0, PT, R66, RZ, PT ;  /* 0x000000ff4200720c */ /* 0x000ff60003f05270 */
[----:B------:R-:W-:Y:S02]  /*6ca0*/  @!UPT UIADD3 URZ, UPT, UPT, URZ, URZ, URZ ;  /* 0x000000fffffff290 */ /* 0x000fe4000fffe0ff */
[----:B------:R-:W-:Y:S05]  /*6cb0*/  @P0 WARPSYNC.ALL ;  /* 0x0000000000000948 */ /* 0x000fea0003800000 */
[----:B------:R3:W4:Y:S04]  /*6cc0*/  @P0 LDSM.16.M88.4 R28, [R3+0x200] ;  /* 0x00020000031c083b */ /* 0x0007280000000200 */
[----:B------:R3:W2:Y:S02]  /*6cd0*/  @P0 LDSM.16.M88.4 R36, [R0+0x200] ;  /* 0x000200000024083b */ /* 0x0006a40000000200 */
.L_x_106:
[----:B------:R-:W-:Y:S05]  /*6ce0*/  BSYNC B1 ;  /* 0x0000000000017941 */ /* 0x000fea0003800000 */
.L_x_105:
[----:B-123--:R-:W-:Y:S05]  /*6cf0*/  VIADD R0, R25, 0x20 ;  /* 0x0000002019007836 */ /* 0x00efea0000000000 */
[----:B------:R-:W-:Y:S04]  /*6d00*/  SHF.R.U32.HI R0, RZ, 0x15, R0 ;  /* 0x00000015ff007819 */ /* 0x000fe80000011600 */
[----:B------:R-:W-:Y:S11]  /*6d10*/  LOP3.LUT P0, RZ, R0, 0x3, R46, 0x48, !PT ;  /* 0x0000000300ff7812 */ /* 0x000ff6000780482e */
[----:B------:R-:W-:Y:S02]  /*6d20*/  @!UPT UIADD3 URZ, UPT, UPT, URZ, URZ, URZ ;  /* 0x000000fffffff290 */ /* 0x000fe4000fffe0ff */
[----:B------:R-:W-:Y:S05]  /*6d30*/  @!P0 BRA `(.L_x_110) ;  /* 0x0000000000408947 */ /* 0x000fea0003800000 */
[----:B------:R-:W1:Y:S01]  /*6d40*/  LDCU.64 UR8, c[0x4][0x70] ;  /* 0x01000e00ff0877ac */ /* 0x000e620008000a00 */
[----:B------:R-:W-:Y:S01]  /*6d50*/  MOV R3, 0x0 ;  /* 0x0000000000037802 */ /* 0x000fe20000000f00 */
[----:B------:R-:W-:Y:S02]  /*6d60*/  HFMA2 R12, -RZ, RZ, 0, 5.9604644775390625e-08 ;  /* 0x00000001ff0c7431 */ /* 0x000fe400000001ff */
[----:B------:R-:W-:Y:S02]  /*6d70*/  IMAD.MOV.U32 R8, RZ, RZ, 0x192 ;  /* 0x00000192ff087424 */ /* 0x000fe400078e00ff */
[----:B------:R-:W-:Y:S01]  /*6d80*/  IMAD.MOV.U32 R13, RZ, RZ, RZ ;  /* 0x000000ffff0d7224 */ /* 0x000fe200078e00ff */
[----:B------:R-:W2:Y:S01]  /*6d90*/  LDCU.64 UR6, c[0x4][0x78] ;  /* 0x01000f00ff0677ac */ /* 0x000ea20008000a00 */
[----:B------:R-:W3:Y:S01]  /*6da0*/  LDC.64 R2, c[0x4][R3] ;  /* 0x0100000003027b82 */ /* 0x000ee20000000a00 */
[----:B------:R-:W5:Y:S01]  /*6db0*/  LDCU.64 UR4, c[0x4][0x10] ;  /* 0x01000200ff0477ac */ /* 0x000f620008000a00 */
[----:B-1----:R-:W-:Y:S01]  /*6dc0*/  MOV R5, UR9 ;  /* 0x0000000900057c02 */ /* 0x002fe20008000f00 */
[----:B------:R-:W-:Y:S01]  /*6dd0*/  IMAD.U32 R4, RZ, RZ, UR8 ;  /* 0x00000008ff047e24 */ /* 0x000fe2000f8e00ff */
[----:B--2---:R-:W-:Y:S01]  /*6de0*/  MOV R7, UR7 ;  /* 0x0000000700077c02 */ /* 0x004fe20008000f00 */
[----:B------:R-:W-:Y:S01]  /*6df0*/  IMAD.U32 R6, RZ, RZ, UR6 ;  /* 0x00000006ff067e24 */ /* 0x000fe2000f8e00ff */
[----:B-----5:R-:W-:Y:S01]  /*6e00*/  MOV R11, UR5 ;  /* 0x00000005000b7c02 */ /* 0x020fe20008000f00 */
[----:B------:R-:W-:Y:S02]  /*6e10*/  IMAD.U32 R10, RZ, RZ, UR4 ;  /* 0x00000004ff0a7e24 */ /* 0x000fe4000f8e00ff */
[----:B------:R-:W-:Y:S07]  /*6e20*/  LEPC R20, `(.L_x_110) ;  /* 0x000000001014794e */ /* 0x000fee0000000000 */
[----:B---34-:R-:W-:Y:S05]  /*6e30*/  CALL.ABS.NOINC R2 ;  /* 0x0000000002007343 */ /* 0x018fea0003c00000 */
.L_x_110:
[----:B------:R-:W-:Y:S01]  /*6e40*/  ISETP.NE.AND P0, PT, R55, RZ, PT ;  /* 0x000000ff3700720c */ /* 0x000fe20003f05270 */
[----:B------:R-:W-:Y:S05]  /*6e50*/  WARPSYNC.ALL ;  /* 0x0000000000007948 */ /* 0x000fea0003800000 */
[----:B------:R-:W-:Y:S01]  /*6e60*/  R2UR UR4, R25 ;  /* 0x00000000190472ca */ /* 0x000fe200000e0000 */
[----:B------:R-:W-:Y:S01]  /*6e70*/  BSSY.RECONVERGENT B0, `(.L_x_111) ;  /* 0x0000057000007945 */ /* 0x000fe20003800200 */
[C---:B----4-:R-:W-:Y:S02]  /*6e80*/  SHF.L.U32 R20, R28.reuse, 0x10, RZ ;  /* 0x000000101c147819 */ /* 0x050fe400000006ff */
[----:B------:R-:W-:Y:S02]  /*6e90*/  LOP3.LUT R21, R28, 0xffff0000, RZ, 0xc0, !PT ;  /* 0xffff00001c157812 */ /* 0x000fe400078ec0ff */
[----:B------:R-:W-:Y:S02]  /*6ea0*/  SHF.L.U32 R25, R29, 0x10, RZ ;  /* 0x000000101d197819 */ /* 0x000fe400000006ff */
[----:B------:R-:W-:Y:S02]  /*6eb0*/  SHF.L.U32 R28, R30, 0x10, RZ ;  /* 0x000000101e1c7819 */ /* 0x000fe400000006ff */
[C---:B------:R-:W-:Y:S02]  /*6ec0*/  SHF.L.U32 R32, R36.reuse, 0x10, RZ ;  /* 0x0000001024207819 */ /* 0x040fe400000006ff */
[----:B------:R-:W-:Y:S01]  /*6ed0*/  LOP3.LUT R33, R36, 0xffff0000, RZ, 0xc0, !PT ;  /* 0xffff000024217812 */ /* 0x000fe200078ec0ff */
[----:B------:R-:W1:Y:S01]  /*6ee0*/  LDTM.16dp256bit.x4 R4, tmem[UR4+0x20] ;  /* 0x00002004000479ee */ /* 0x000e620008120000 */
[----:B------:R-:W-:Y:S01]  /*6ef0*/  R2UR UR4, R27 ;  /* 0x000000001b0472ca */ /* 0x000fe200000e0000 */
[----:B------:R-:W-:Y:S01]  /*6f00*/  NOP ;  /* 0x0000000000007918 */ /* 0x000fe20000000000 */
[----:B------:R-:W-:Y:S02]  /*6f10*/  LOP3.LUT R27, R29, 0xffff0000, RZ, 0xc0, !PT ;  /* 0xffff00001d1b7812 */ /* 0x000fe400078ec0ff */
[----:B------:R-:W-:Y:S02]  /*6f20*/  LOP3.LUT R29, R30, 0xffff0000, RZ, 0xc0, !PT ;  /* 0xffff00001e1d7812 */ /* 0x000fe400078ec0ff */
[C---:B------:R-:W-:Y:S02]  /*6f30*/  SHF.L.U32 R30, R31.reuse, 0x10, RZ ;  /* 0x000000101f1e7819 */ /* 0x040fe400000006ff */
[----:B------:R-:W-:Y:S02]  /*6f40*/  LOP3.LUT R31, R31, 0xffff0000, RZ, 0xc0, !PT ;  /* 0xffff00001f1f7812 */ /* 0x000fe400078ec0ff */
[C---:B------:R-:W-:Y:S02]  /*6f50*/  SHF.L.U32 R34, R37.reuse, 0x10, RZ ;  /* 0x0000001025227819 */ /* 0x040fe400000006ff */
[----:B------:R-:W-:Y:S01]  /*6f60*/  LOP3.LUT R35, R37, 0xffff0000, RZ, 0xc0, !PT ;  /* 0xffff000025237812 */ /* 0x000fe200078ec0ff */
[----:B------:R-:W-:Y:S01]  /*6f70*/  UIADD3 UR4, UPT, UPT, UR4, 0xb0, URZ ;  /* 0x000000b004047890 */ /* 0x000fe2000fffe0ff */
[C---:B------:R-:W-:Y:S02]  /*6f80*/  SHF.L.U32 R36, R38.reuse, 0x10, RZ ;  /* 0x0000001026247819 */ /* 0x040fe400000006ff */
[----:B------:R-:W-:Y:S01]  /*6f90*/  LOP3.LUT R37, R38, 0xffff0000, RZ, 0xc0, !PT ;  /* 0xffff000026257812 */ /* 0x000fe200078ec0ff */
[----:B------:R-:W-:Y:S01]  /*6fa0*/  UPRMT UR4, UR54, 0x654, UR4 ;  /* 0x0000065436047896 */ /* 0x000fe20008000004 */
[C---:B------:R-:W-:Y:S02]  /*6fb0*/  SHF.L.U32 R38, R39.reuse, 0x10, RZ ;  /* 0x0000001027267819 */ /* 0x040fe400000006ff */
[----:B------:R-:W-:Y:S01]  /*6fc0*/  LOP3.LUT R39, R39, 0xffff0000, RZ, 0xc0, !PT ;  /* 0xffff000027277812 */ /* 0x000fe200078ec0ff */
[C---:B-1----:R-:W-:Y:S01]  /*6fd0*/  FMUL R4, R24.reuse, R4 ;  /* 0x0000000418047220 */ /* 0x042fe20000400000 */
[C---:B------:R-:W-:Y:S01]  /*6fe0*/  FMUL R5, R24.reuse, R5 ;  /* 0x0000000518057220 */ /* 0x040fe20000400000 */
[----:B------:R-:W-:Y:S03]  /*6ff0*/  FMUL R6, R24, R6 ;  /* 0x0000000618067220 */ /* 0x000fe60000400000 */
[----:B------:R-:W-:Y:S01]  /*7000*/  SYNCS.ARRIVE.TRANS64.RED.A1T0 RZ, [UR4], RZ ;  /* 0x000000ffffff79a7 */ /* 0x000fe20008100404 */
[C---:B------:R-:W-:Y:S01]  /*7010*/  FFMA R4, R26.reuse, R20, R4 ;  /* 0x000000141a047223 */ /* 0x040fe20000000004 */
[C---:B------:R-:W-:Y:S01]  /*7020*/  FFMA R5, R26.reuse, R21, R5 ;  /* 0x000000151a057223 */ /* 0x040fe20000000005 */
[----:B------:R-:W-:Y:S01]  /*7030*/  FFMA R6, R26, R25, R6 ;  /* 0x000000191a067223 */ /* 0x000fe20000000006 */
[C---:B------:R-:W-:Y:S01]  /*7040*/  FMUL R7, R24.reuse, R7 ;  /* 0x0000000718077220 */ /* 0x040fe20000400000 */
[C---:B------:R-:W-:Y:S01]  /*7050*/  FMUL R8, R24.reuse, R8 ;  /* 0x0000000818087220 */ /* 0x040fe20000400000 */
[----:B------:R-:W-:Y:S01]  /*7060*/  FMUL R9, R24, R9 ;  /* 0x0000000918097220 */ /* 0x000fe20000400000 */
[----:B------:R-:W-:Y:S01]  /*7070*/  F2FP.BF16.F32.PACK_AB R4, R5, R4 ;  /* 0x000000040504723e */ /* 0x000fe200000010ff */
[C---:B------:R-:W-:Y:S01]  /*7080*/  FFMA R7, R26.reuse, R27, R7 ;  /* 0x0000001b1a077223 */ /* 0x040fe20000000007 */
[C---:B------:R-:W-:Y:S01]  /*7090*/  FFMA R8, R26.reuse, R28, R8 ;  /* 0x0000001c1a087223 */ /* 0x040fe20000000008 */
[----:B------:R-:W-:Y:S01]  /*70a0*/  FFMA R9, R26, R29, R9 ;  /* 0x0000001d1a097223 */ /* 0x000fe20000000009 */
[C---:B------:R-:W-:Y:S01]  /*70b0*/  FMUL R10, R24.reuse, R10 ;  /* 0x0000000a180a7220 */ /* 0x040fe20000400000 */
[C---:B------:R-:W-:Y:S01]  /*70c0*/  FMUL R11, R24.reuse, R11 ;  /* 0x0000000b180b7220 */ /* 0x040fe20000400000 */
[----:B------:R-:W-:Y:S01]  /*70d0*/  F2FP.BF16.F32.PACK_AB R5, R7, R6 ;  /* 0x000000060705723e */ /* 0x000fe200000010ff */
[C---:B------:R-:W-:Y:S01]  /*70e0*/  FMUL R0, R24.reuse, R12 ;  /* 0x0000000c18007220 */ /* 0x040fe20000400000 */
[----:B------:R-:W-:Y:S01]  /*70f0*/  FMUL R2, R24, R13 ;  /* 0x0000000d18027220 */ /* 0x000fe20000400000 */
[----:B------:R-:W-:Y:S01]  /*7100*/  FFMA R10, R26, R30, R10 ;  /* 0x0000001e1a0a7223 */ /* 0x000fe2000000000a */
[----:B------:R-:W-:Y:S01]  /*7110*/  FMUL R3, R24, R14 ;  /* 0x0000000e18037220 */ /* 0x000fe20000400000 */
[----:B------:R-:W-:Y:S01]  /*7120*/  F2FP.BF16.F32.PACK_AB R6, R9, R8 ;  /* 0x000000080906723e */ /* 0x000fe200000010ff */
[----:B------:R-:W-:Y:S01]  /*7130*/  FFMA R11, R26, R31, R11 ;  /* 0x0000001f1a0b7223 */ /* 0x000fe2000000000b */
[C---:B------:R-:W-:Y:S01]  /*7140*/  FMUL R15, R24.reuse, R15 ;  /* 0x0000000f180f7220 */ /* 0x040fe20000400000 */
[----:B------:R-:W-:Y:S01]  /*7150*/  FMUL R12, R24, R16 ;  /* 0x00000010180c7220 */ /* 0x000fe20000400000 */
[----:B------:R-:W-:Y:S01]  /*7160*/  FFMA R0, R26, R32, R0 ;  /* 0x000000201a007223 */ /* 0x000fe20000000000 */
[----:B------:R-:W-:Y:S01]  /*7170*/  MOV R8, UR45 ;  /* 0x0000002d00087c02 */ /* 0x000fe20008000f00 */
[----:B------:R-:W-:Y:S01]  /*7180*/  FMUL R13, R24, R17 ;  /* 0x00000011180d7220 */ /* 0x000fe20000400000 */
[----:B------:R-:W-:Y:S01]  /*7190*/  FFMA R2, R26, R33, R2 ;  /* 0x000000211a027223 */ /* 0x000fe20000000002 */
[----:B------:R-:W-:Y:S01]  /*71a0*/  FMUL R14, R24, R18 ;  /* 0x00000012180e7220 */ /* 0x000fe20000400000 */
[C---:B------:R-:W-:Y:S01]  /*71b0*/  FFMA R3, R26.reuse, R34, R3 ;  /* 0x000000221a037223 */ /* 0x040fe20000000003 */
[----:B------:R-:W-:Y:S01]  /*71c0*/  FFMA R15, R26, R35, R15 ;  /* 0x000000231a0f7223 */ /* 0x000fe2000000000f */
[----:B------:R-:W-:Y:S01]  /*71d0*/  FMUL R19, R24, R19 ;  /* 0x0000001318137220 */ /* 0x000fe20000400000 */
[----:B------:R-:W-:Y:S01]  /*71e0*/  FFMA R12, R26, R36, R12 ;  /* 0x000000241a0c7223 */ /* 0x000fe2000000000c */
[----:B------:R-:W-:Y:S01]  /*71f0*/  LEA R8, R8, R44, 0xb ;  /* 0x0000002c08087211 */ /* 0x000fe200078e58ff */
        /* <DEDUP_REMOVED lines=21> */
[----:B------:R-:W-:Y:S02]  /*7350*/  ULEA UR5, UR45, UR44, 0xc ;  /* 0x0000002c2d057291 */ /* 0x000fe4000f8e60ff */
[----:B------:R-:W-:Y:S02]  /*7360*/  UIADD3 UR9, UPT, UPT, UR49, 0x20, URZ ;  /* 0x0000002031097890 */ /* 0x000fe4000fffe0ff */
[----:B------:R-:W-:Y:S01]  /*7370*/  UIADD3 UR8, UPT, UPT, UR5, 0x200, URZ ;  /* 0x0000020005087890 */ /* 0x000fe2000fffe0ff */
[----:B------:R-:W-:Y:S01]  /*7380*/  UMOV UR10, UR50 ;  /* 0x00000032000a7c82 */ /* 0x000fe20008000000 */
[----:B------:R-:W-:Y:S01]  /*7390*/  UMOV UR11, UR36 ;  /* 0x00000024000b7c82 */ /* 0x000fe20008000000 */
[----:B--2---:R-:W-:Y:S04]  /*73a0*/  UIADD3 UR4, UP0, UPT, UR6, 0x680, URZ ;  /* 0x0000068006047890 */ /* 0x004fe8000ff1e0ff */
[----:B------:R-:W-:Y:S09]  /*73b0*/  UIADD3.X UR5, UPT, UPT, URZ, UR7, URZ, UP0, !UPT ;  /* 0x00000007ff057290 */ /* 0x000ff200087fe4ff */
[----:B------:R2:W-:Y:S02]  /*73c0*/  UTMASTG.3D [UR8], [UR4] ;  /* 0x00000008040073b5 */ /* 0x0005e40008010000 */
[----:B--2---:R0:W-:Y:S02]  /*73d0*/  UTMACMDFLUSH ;  /* 0x00000000000079b7 */ /* 0x0041e40000000000 */
.L_x_112:
[----:B------:R-:W-:Y:S05]  /*73e0*/  BSYNC.RECONVERGENT B0 ;  /* 0x0000000000007941 */ /* 0x000fea0003800200 */
.L_x_111:
[----:B------:R-:W-:Y:S01]  /*73f0*/  UIADD3 UR4, UPT, UPT, UR45, 0x1, URZ ;  /* 0x000000012d047890 */ /* 0x000fe2000fffe0ff */
[----:B------:R-:W-:Y:S03]  /*7400*/  BSSY.RECONVERGENT B0, `(.L_x_113) ;  /* 0x0000008000007945 */ /* 0x000fe60003800200 */
[----:B------:R-:W-:Y:S04]  /*7410*/  UISETP.NE.AND UP0, UPT, UR4, 0x3, UPT ;  /* 0x000000030400788c */ /* 0x000fe8000bf05270 */
[----:B------:R-:W-:Y:S02]  /*7420*/  UISETP.EQ.XOR UP1, UPT, UR47, 0x3, !UP0 ;  /* 0x000000032f00788c */ /* 0x000fe4000c722a70 */
[----:B------:R-:W-:Y:S02]  /*7430*/  USEL UR46, UR4, URZ, UP0 ;  /* 0x000000ff042e7287 */ /* 0x000fe40008000000 */
[----:B------:R-:W-:Y:S04]  /*7440*/  USEL UR5, URZ, 0x1, !UP1 ;  /* 0x00000001ff057887 */ /* 0x000fe8000c800000 */
[----:B------:R-:W-:Y:S01]  /*7450*/  ULOP3.LUT UR55, UR55, UR5, URZ, 0x3c, !UPT ;  /* 0x0000000537377292 */ /* 0x000fe2000f8e3cff */
[----:B------:R-:W-:Y:S11]  /*7460*/  @P0 BRA `(.L_x_114) ;  /* 0x0000000000040947 */ /* 0x000ff60003800000 */
[----:B------:R-:W-:Y:S04]  /*7470*/  DEPBAR.LE SB0, 0x1 ;  /* 0x000080400000791a */ /* 0x000fe80000000000 */
.L_x_114:
[----:B------:R-:W-:Y:S05]  /*7480*/  BSYNC.RECONVERGENT B0 ;  /* 0x0000000000007941 */ /* 0x000fea0003800200 */
.L_x_113:
[----:B------:R-:W-:Y:S01]  /*7490*/  BAR.SYNC.DEFER_BLOCKING 0x1, 0x80 ;  /* 0x0042000000007b1d */ /* 0x000fe20000010000 */
[----:B------:R-:W-:Y:S01]  /*74a0*/  UISETP.NE.AND UP0, UPT, UR53, -0x2, UPT ;  /* 0xfffffffe3500788c */ /* 0x000fe2000bf05270 */
[----:B------:R-:W-:Y:S08]  /*74b0*/  IADD3 R22, PT, PT, R22, 0x1, RZ ;  /* 0x0000000116167810 */ /* 0x000ff00007ffe0ff */
[----:B------:R-:W-:Y:S05]  /*74c0*/  BRA.U !UP0, `(.L_x_115) ;  /* 0x0000000108287547 */ /* 0x000fea000b800000 */
[----:B------:R-:W-:Y:S01]  /*74d0*/  ISETP.NE.AND P0, PT, R61, RZ, PT ;  /* 0x000000ff3d00720c */ /* 0x000fe20003f05270 */
[----:B------:R-:W-:Y:S01]  /*74e0*/  IMAD.U32 R2, RZ, RZ, UR52 ;  /* 0x00000034ff027e24 */ /* 0x000fe2000f8e00ff */
[----:B------:R-:W-:Y:S01]  /*74f0*/  UIADD3 UR4, UPT, UPT, UR52, 0x1, URZ ;  /* 0x0000000134047890 */ /* 0x000fe2000fffe0ff */
[----:B------:R-:W-:Y:S03]  /*7500*/  IMAD.U32 R0, RZ, RZ, UR54 ;  /* 0x00000036ff007e24 */ /* 0x000fe6000f8e00ff */
[----:B------:R-:W-:Y:S04]  /*7510*/  UISETP.NE.AND UP0, UPT, UR4, 0x3, UPT ;  /* 0x000000030400788c */ /* 0x000fe8000bf05270 */
[----:B------:R-:W-:Y:S03]  /*7520*/  USEL UR52, UR4, URZ, UP0 ;  /* 0x000000ff04347287 */ /* 0x000fe60008000000 */
[----:B------:R-:W-:Y:S05]  /*7530*/  @P0 LEA R2, R2, UR44, 0x3 ;  /* 0x0000002c02020c11 */ /* 0x000fea000f8e18ff */
[----:B------:R-:W-:Y:S05]  /*7540*/  @P0 VIADD R2, R2, 0x48 ;  /* 0x0000004802020836 */ /* 0x000fea0000000000 */
[----:B------:R-:W-:Y:S04]  /*7550*/  @P0 PRMT R0, R0, 0x654, R2 ;  /* 0x0000065400000816 */ /* 0x000fe80000000002 */
[----:B------:R2:W-:Y:S03]  /*7560*/  @P0 SYNCS.ARRIVE.TRANS64.RED.A1T0 RZ, [R0+URZ], RZ ;  /* 0x000000ff00ff09a7 */ /* 0x0005e600081004ff */
.L_x_115:
[----:B------:R-:W-:Y:S01]  /*7570*/  R2UR UR6, R60 ;  /* 0x000000003c0672ca */ /* 0x000fe200000e0000 */
[----:B------:R-:W-:Y:S01]  /*7580*/  UIADD3 UR53, UPT, UPT, UR53, 0x2, URZ ;  /* 0x0000000235357890 */ /* 0x000fe2000fffe0ff */
[----:B------:R-:W-:Y:S02]  /*7590*/  R2UR UR5, R47 ;  /* 0x000000002f0572ca */ /* 0x000fe400000e0000 */
[----:B------:R-:W-:Y:S02]  /*75a0*/  R2UR UR4, R48 ;  /* 0x00000000300472ca */ /* 0x000fe400000e0000 */
[----:B------:R-:W-:Y:S02]  /*75b0*/  R2UR UR36, R58 ;  /* 0x000000003a2472ca */ /* 0x000fe400000e0000 */
[----:B------:R-:W-:Y:S02]  /*75c0*/  ISETP.NE.AND P0, PT, R51, 0x2, PT ;  /* 0x000000023300780c */ /* 0x000fe40003f05270 */
[----:B------:R-:W-:Y:S02]  /*75d0*/  ISETP.NE.AND P1, PT, R22, 0x4, PT ;  /* 0x000000041600780c */ /* 0x000fe40003f25270 */
[----:B------:R-:W-:Y:S01]  /*75e0*/  SEL R2, RZ, 0x1, P0 ;  /* 0x00000001ff027807 */ /* 0x000fe20000000000 */
[----:B------:R-:W-:Y:S01]  /*75f0*/  UISETP.NE.AND UP0, UPT, UR6, URZ, UPT ;  /* 0x000000ff0600728c */ /* 0x000fe2000bf05270 */
[----:B--2---:R-:W-:Y:S01]  /*7600*/  SEL R0, RZ, 0x1, P1 ;  /* 0x00000001ff007807 */ /* 0x004fe20000800000 */
[----:B------:R-:W-:Y:S01]  /*7610*/  UIADD3 UR27, UPT, UPT, UR37, UR5, URZ ;  /* 0x00000005251b7290 */ /* 0x000fe2000fffe0ff */
[----:B------:R-:W-:Y:S01]  /*7620*/  LOP3.LUT R52, R52, R2, RZ, 0x3c, !PT ;  /* 0x0000000234347212 */ /* 0x000fe200078e3cff */
[----:B------:R-:W-:Y:S01]  /*7630*/  UIADD3 UR26, UPT, UPT, UR38, UR4, URZ ;  /* 0x00000004261a7290 */ /* 0x000fe2000fffe0ff */
[----:B------:R-:W-:Y:S02]  /*7640*/  LOP3.LUT R53, R53, R0, RZ, 0x3c, !PT ;  /* 0x0000000035357212 */ /* 0x000fe400078e3cff */
[----:B------:R-:W-:Y:S02]  /*7650*/  SEL R51, R51, RZ, P0 ;  /* 0x000000ff33337207 */ /* 0x000fe40000000000 */
[----:B------:R-:W-:Y:S01]  /*7660*/  SEL R22, R22, RZ, P1 ;  /* 0x000000ff16167207 */ /* 0x000fe20000800000 */
[----:B------:R-:W-:Y:S06]  /*7670*/  BRA.U UP0, `(.L_x_116) ;  /* 0xffffffdd005c7547 */ /* 0x000fec000b83ffff */
[----:B------:R-:W-:-:S13]  /*7680*/  R2UR UR4, R49 ;  /* 0x00000000310472ca */ /* 0x000fda00000e0000 */
[----:B------:R-:W-:-:S09]  /*7690*/  UISETP.NE.AND UP0, UPT, UR4, URZ, UPT ;  /* 0x000000ff0400728c */ /* 0x000fd2000bf05270 */
[----:B------:R-:W-:Y:S05]  /*76a0*/  BRA.U !UP0, `(.L_x_117) ;  /* 0x0000000108487547 */ /* 0x000fea000b800000 */
[----:B------:R-:W2:Y:S02]  /*76b0*/  LDCU.64 UR4, c[0x0][0x890] ;  /* 0x00011200ff0477ac */ /* 0x000ea40008000a00 */
[----:B--2---:R-:W-:-:S04]  /*76c0*/  UISETP.NE.U32.AND UP0, UPT, UR4, URZ, UPT ;  /* 0x000000ff0400728c */ /* 0x004fc8000bf05070 */
[----:B------:R-:W-:-:S09]  /*76d0*/  UISETP.NE.AND.EX UP0, UPT, UR5, URZ, UPT, UP0 ;  /* 0x000000ff0500728c */ /* 0x000fd2000bf05300 */
[----:B------:R-:W-:Y:S05]  /*76e0*/  BRA.U UP0, `(.L_x_118) ;  /* 0x00000001000c7547 */ /* 0x000fea000b800000 */
[----:B------:R-:W-:-:S13]  /*76f0*/  FSETP.NEU.AND P0, PT, R26, RZ, PT ;  /* 0x000000ff1a00720b */ /* 0x000fda0003f0d000 */
[----:B------:R-:W-:Y:S05]  /*7700*/  @!P0 EXIT ;  /* 0x000000000000894d */ /* 0x000fea0003800000 */
[----:B------:R-:W-:Y:S05]  /*7710*/  BRA `(.L_x_117) ;  /* 0x00000000002c7947 */ /* 0x000fea0003800000 */
.L_x_118:
[----:B------:R-:W-:Y:S01]  /*7720*/  ISETP.NE.AND P0, PT, R50, RZ, PT ;  /* 0x000000ff3200720c */ /* 0x000fe20003f05270 */
[----:B------:R-:W-:-:S12]  /*7730*/  BSSY.RECONVERGENT B0, `(.L_x_117) ;  /* 0x0000009000007945 */ /* 0x000fd80003800200 */
[----:B------:R-:W-:Y:S05]  /*7740*/  @P0 BRA `(.L_x_119) ;  /* 0x0000000000140947 */ /* 0x000fea0003800000 */
[----:B------:R-:W2:Y:S02]  /*7750*/  LDCU.64 UR4, c[0x0][0x888] ;  /* 0x00011100ff0477ac */ /* 0x000ea40008000a00 */
[----:B--2---:R-:W-:-:S04]  /*7760*/  ISETP.NE.U32.AND P0, PT, RZ, UR4, PT ;  /* 0x00000004ff007c0c */ /* 0x004fc8000bf05070 */
[----:B------:R-:W-:-:S13]  /*7770*/  ISETP.NE.AND.EX P0, PT, RZ, UR5, PT, P0 ;  /* 0x00000005ff007c0c */ /* 0x000fda000bf05300 */
[----:B------:R-:W-:Y:S05]  /*7780*/  @!P0 EXIT ;  /* 0x000000000000894d */ /* 0x000fea0003800000 */
[----:B------:R-:W-:Y:S05]  /*7790*/  BRA `(.L_x_120) ;  /* 0x0000000000087947 */ /* 0x000fea0003800000 */
.L_x_119:
[----:B------:R-:W-:-:S13]  /*77a0*/  FSETP.NEU.AND P0, PT, R26, RZ, PT ;  /* 0x000000ff1a00720b */ /* 0x000fda0003f0d000 */
[----:B------:R-:W-:Y:S05]  /*77b0*/  @!P0 EXIT ;  /* 0x000000000000894d */ /* 0x000fea0003800000 */
.L_x_120:
[----:B------:R-:W-:Y:S05]  /*77c0*/  BSYNC.RECONVERGENT B0 ;  /* 0x0000000000007941 */ /* 0x000fea0003800200 */
.L_x_117:
[----:B------:R-:W-:Y:S01]  /*77d0*/  ULEA UR4, UR52, UR44, 0x3 ;  /* 0x0000002c34047291 */ /* 0x000fe2000f8e18ff */
[----:B------:R-:W-:-:S04]  /*77e0*/  DEPBAR.LE SB0, 0x0 ;  /* 0x000080000000791a */ /* 0x000fc80000000000 */
[----:B------:R-:W-:-:S04]  /*77f0*/  UIADD3 UR4, UPT, UPT, UR4, 0x48, URZ ;  /* 0x0000004804047890 */ /* 0x000fc8000fffe0ff */
[----:B------:R-:W-:-:S09]  /*7800*/  UPRMT UR4, UR54, 0x654, UR4 ;  /* 0x0000065436047896 */ /* 0x000fd20008000004 */
[----:B------:R-:W-:Y:S01]  /*7810*/  SYNCS.ARRIVE.TRANS64.RED.A1T0 RZ, [UR4], RZ ;  /* 0x000000ffffff79a7 */ /* 0x000fe20008100404 */
[----:B------:R-:W-:Y:S05]  /*7820*/  EXIT ;  /* 0x000000000000794d */ /* 0x000fea0003800000 */
.L_x_24:
[----:B---3--:R3:W4:Y:S02]  /*7830*/  SYNCS.PHASECHK.TRANS64.TRYWAIT P0, [R0+URZ+0xe0], R2 ;  /* 0x0000e002000075a7 */ /* 0x00872400080011ff */
[----:B----4-:R-:W-:Y:S05]  /*7840*/  @!P0 NANOSLEEP.SYNCS 0x989680 ;  /* 0x009896800000895d */ /* 0x010fea0003900000 */
[----:B------:R-:W4:Y:S02]  /*7850*/  @!P0 SYNCS.PHASECHK.TRANS64 P0, [R0+URZ+0xe0], R2 ;  /* 0x0000e002000085a7 */ /* 0x000f2400080010ff */
[----:B----4-:R-:W-:Y:S05]  /*7860*/  @!P0 BRA `(.L_x_24) ;  /* 0xfffffffc00f08947 */ /* 0x010fea000383ffff */
[----:B------:R-:W-:Y:S05]  /*7870*/  BRA `(.L_x_121) ;  /* 0xffffff9c00f47947 */ /* 0x000fea000383ffff */
.L_x_27:
[----:B--2---:R-:W-:-:S07]  /*7880*/  MOV R0, UR33 ;  /* 0x0000002100007c02 */ /* 0x004fce0008000f00 */
.L_x_122:
[----:B--2---:R2:W3:Y:S02]  /*7890*/  SYNCS.PHASECHK.TRANS64.TRYWAIT P0, [R0+URZ+0x18], R3 ;  /* 0x00001803000075a7 */ /* 0x0044e400080011ff */
[----:B---3--:R-:W-:Y:S05]  /*78a0*/  @!P0 NANOSLEEP.SYNCS 0x989680 ;  /* 0x009896800000895d */ /* 0x008fea0003900000 */
[----:B------:R-:W3:Y:S02]  /*78b0*/  @!P0 SYNCS.PHASECHK.TRANS64 P0, [R0+URZ+0x18], R3 ;  /* 0x00001803000085a7 */ /* 0x000ee400080010ff */
[----:B---3--:R-:W-:Y:S05]  /*78c0*/  @!P0 BRA `(.L_x_122) ;  /* 0xfffffffc00f08947 */ /* 0x008fea000383ffff */
[----:B------:R-:W-:Y:S05]  /*78d0*/  BRA `(.L_x_26) ;  /* 0xffffffa0003c7947 */ /* 0x000fea000383ffff */
.L_x_34:
[----:B-1----:R-:W-:-:S07]  /*78e0*/  MOV R0, UR33 ;  /* 0x0000002100007c02 */ /* 0x002fce0008000f00 */
.L_x_123:
[----:B-1----:R1:W2:Y:S02]  /*78f0*/  SYNCS.PHASECHK.TRANS64.TRYWAIT P0, [R0+URZ+0x18], R3 ;  /* 0x00001803000075a7 */ /* 0x0022a400080011ff */
[----:B--2---:R-:W-:Y:S05]  /*7900*/  @!P0 NANOSLEEP.SYNCS 0x989680 ;  /* 0x009896800000895d */ /* 0x004fea0003900000 */
[----:B------:R-:W2:Y:S02]  /*7910*/  @!P0 SYNCS.PHASECHK.TRANS64 P0, [R0+URZ+0x18], R3 ;  /* 0x00001803000085a7 */ /* 0x000ea400080010ff */
[----:B--2---:R-:W-:Y:S05]  /*7920*/  @!P0 BRA `(.L_x_123) ;  /* 0xfffffffc00f08947 */ /* 0x004fea000383ffff */
[----:B------:R-:W-:Y:S05]  /*7930*/  BRA `(.L_x_33) ;  /* 0xffffffa4002c7947 */ /* 0x000fea000383ffff */
.L_x_39:
[----:B-1----:R1:W2:Y:S02]  /*7940*/  SYNCS.PHASECHK.TRANS64.TRYWAIT P0, [R3+URZ+0x70], R0 ;  /* 0x00007000030075a7 */ /* 0x0022a400080011ff */
[----:B--2---:R-:W-:Y:S05]  /*7950*/  @!P0 NANOSLEEP.SYNCS 0x989680 ;  /* 0x009896800000895d */ /* 0x004fea0003900000 */
[----:B------:R-:W2:Y:S02]  /*7960*/  @!P0 SYNCS.PHASECHK.TRANS64 P0, [R3+URZ+0x70], R0 ;  /* 0x00007000030085a7 */ /* 0x000ea400080010ff */
[----:B--2---:R-:W-:Y:S05]  /*7970*/  @!P0 BRA `(.L_x_39) ;  /* 0xfffffffc00f08947 */ /* 0x004fea000383ffff */
[----:B------:R-:W-:Y:S05]  /*7980*/  BRA `(.L_x_124) ;  /* 0xffffffa400fc7947 */ /* 0x000fea000383ffff */
.L_x_43:
[----:B------:R-:W-:-:S07]  /*7990*/  MOV R0, UR4 ;  /* 0x0000000400007c02 */ /* 0x000fce0008000f00 */
.L_x_125:
[----:B-1----:R1:W2:Y:S02]  /*79a0*/  SYNCS.PHASECHK.TRANS64.TRYWAIT P0, [R0+URZ], R2 ;  /* 0x00000002000075a7 */ /* 0x0022a400080011ff */
[----:B--2---:R-:W-:Y:S05]  /*79b0*/  @!P0 NANOSLEEP.SYNCS 0x989680 ;  /* 0x009896800000895d */ /* 0x004fea0003900000 */
[----:B------:R-:W2:Y:S02]  /*79c0*/  @!P0 SYNCS.PHASECHK.TRANS64 P0, [R0+URZ], R2 ;  /* 0x00000002000085a7 */ /* 0x000ea400080010ff */
[----:B--2---:R-:W-:Y:S05]  /*79d0*/  @!P0 BRA `(.L_x_125) ;  /* 0xfffffffc00f08947 */ /* 0x004fea000383ffff */
[----:B------:R-:W-:Y:S05]  /*79e0*/  BRA `(.L_x_126) ;  /* 0xffffffac00a87947 */ /* 0x000fea000383ffff */
.L_x_44:
[----:B------:R-:W-:-:S07]  /*79f0*/  MOV R0, UR5 ;  /* 0x0000000500007c02 */ /* 0x000fce0008000f00 */
.L_x_127:
[----:B-1----:R1:W2:Y:S02]  /*7a00*/  SYNCS.PHASECHK.TRANS64.TRYWAIT P0, [R0+URZ], R2 ;  /* 0x00000002000075a7 */ /* 0x0022a400080011ff */
[----:B--2---:R-:W-:Y:S05]  /*7a10*/  @!P0 NANOSLEEP.SYNCS 0x989680 ;  /* 0x009896800000895d */ /* 0x004fea0003900000 */
[----:B------:R-:W2:Y:S02]  /*7a20*/  @!P0 SYNCS.PHASECHK.TRANS64 P0, [R0+URZ], R2 ;  /* 0x00000002000085a7 */ /* 0x000ea400080010ff */
[----:B--2---:R-:W-:Y:S05]  /*7a30*/  @!P0 BRA `(.L_x_127) ;  /* 0xfffffffc00f08947 */ /* 0x004fea000383ffff */
[----:B------:R-:W-:Y:S05]  /*7a40*/  BRA `(.L_x_128) ;  /* 0xffffffac00b47947 */ /* 0x000fea000383ffff */
.L_x_47:
[----:B--2---:R2:W3:Y:S02]  /*7a50*/  SYNCS.PHASECHK.TRANS64.TRYWAIT P0, [R2+URZ+0xd0], R4 ;  /* 0x0000d004020075a7 */ /* 0x0044e400080011ff */
[----:B---3--:R-:W-:Y:S05]  /*7a60*/  @!P0 NANOSLEEP.SYNCS 0x989680 ;  /* 0x009896800000895d */ /* 0x008fea0003900000 */
[----:B------:R-:W3:Y:S02]  /*7a70*/  @!P0 SYNCS.PHASECHK.TRANS64 P0, [R2+URZ+0xd0], R4 ;  /* 0x0000d004020085a7 */ /* 0x000ee400080010ff */
[----:B---3--:R-:W-:Y:S05]  /*7a80*/  @!P0 BRA `(.L_x_47) ;  /* 0xfffffffc00f08947 */ /* 0x008fea000383ffff */
[----:B------:R-:W-:Y:S05]  /*7a90*/  BRA `(.L_x_129) ;  /* 0xffffffb000107947 */ /* 0x000fea000383ffff */
.L_x_48:
[----:B------:R-:W-:-:S07]  /*7aa0*/  MOV R2, UR4 ;  /* 0x0000000400027c02 */ /* 0x000fce0008000f00 */
.L_x_130:
[----:B--2---:R2:W3:Y:S02]  /*7ab0*/  SYNCS.PHASECHK.TRANS64.TRYWAIT P0, [R2+URZ+0x80], R5 ;  /* 0x00008005020075a7 */ /* 0x0044e400080011ff */
[----:B---3--:R-:W-:Y:S05]  /*7ac0*/  @!P0 NANOSLEEP.SYNCS 0x989680 ;  /* 0x009896800000895d */ /* 0x008fea0003900000 */
[----:B------:R-:W3:Y:S02]  /*7ad0*/  @!P0 SYNCS.PHASECHK.TRANS64 P0, [R2+URZ+0x80], R5 ;  /* 0x00008005020085a7 */ /* 0x000ee400080010ff */
[----:B---3--:R-:W-:Y:S05]  /*7ae0*/  @!P0 BRA `(.L_x_130) ;  /* 0xfffffffc00f08947 */ /* 0x008fea000383ffff */
[----:B------:R-:W-:Y:S05]  /*7af0*/  BRA `(.L_x_131) ;  /* 0xffffffb000207947 */ /* 0x000fea000383ffff */
.L_x_49:
[----:B--2---:R2:W3:Y:S02]  /*7b00*/  SYNCS.PHASECHK.TRANS64.TRYWAIT P1, [R2+URZ+0x70], R4 ;  /* 0x00007004020075a7 */ /* 0x0044e400080211ff */
[----:B---3--:R-:W-:Y:S05]  /*7b10*/  @!P1 NANOSLEEP.SYNCS 0x989680 ;  /* 0x009896800000995d */ /* 0x008fea0003900000 */
[----:B------:R-:W3:Y:S02]  /*7b20*/  @!P1 SYNCS.PHASECHK.TRANS64 P1, [R2+URZ+0x70], R4 ;  /* 0x00007004020095a7 */ /* 0x000ee400080210ff */
[----:B---3--:R-:W-:Y:S05]  /*7b30*/  @!P1 BRA `(.L_x_49) ;  /* 0xfffffffc00f09947 */ /* 0x008fea000383ffff */
[----:B------:R-:W-:Y:S05]  /*7b40*/  BRA `(.L_x_132) ;  /* 0xffffffb000507947 */ /* 0x000fea000383ffff */
.L_x_52:
[----:B------:R-:W-:-:S07]  /*7b50*/  MOV R0, UR4 ;  /* 0x0000000400007c02 */ /* 0x000fce0008000f00 */
.L_x_133:
[----:B--2---:R2:W3:Y:S02]  /*7b60*/  SYNCS.PHASECHK.TRANS64.TRYWAIT P0, [R0+URZ+0x80], R2 ;  /* 0x00008002000075a7 */ /* 0x0044e400080011ff */
[----:B---3--:R-:W-:Y:S05]  /*7b70*/  @!P0 NANOSLEEP.SYNCS 0x989680 ;  /* 0x009896800000895d */ /* 0x008fea0003900000 */
[----:B------:R-:W3:Y:S02]  /*7b80*/  @!P0 SYNCS.PHASECHK.TRANS64 P0, [R0+URZ+0x80], R2 ;  /* 0x00008002000085a7 */ /* 0x000ee400080010ff */
[----:B---3--:R-:W-:Y:S05]  /*7b90*/  @!P0 BRA `(.L_x_133) ;  /* 0xfffffffc00f08947 */ /* 0x008fea000383ffff */
[----:B------:R-:W-:Y:S05]  /*7ba0*/  BRA `(.L_x_51) ;  /* 0xffffffb000a47947 */ /* 0x000fea000383ffff */
.L_x_59:
[----:B-1----:R1:W2:Y:S02]  /*7bb0*/  SYNCS.PHASECHK.TRANS64.TRYWAIT P1, [R0+URZ+0x70], R2 ;  /* 0x00007002000075a7 */ /* 0x0022a400080211ff */
[----:B--2---:R-:W-:Y:S05]  /*7bc0*/  @!P1 NANOSLEEP.SYNCS 0x989680 ;  /* 0x009896800000995d */ /* 0x004fea0003900000 */
[----:B------:R-:W2:Y:S02]  /*7bd0*/  @!P1 SYNCS.PHASECHK.TRANS64 P1, [R0+URZ+0x70], R2 ;  /* 0x00007002000095a7 */ /* 0x000ea400080210ff */
[----:B--2---:R-:W-:Y:S05]  /*7be0*/  @!P1 BRA `(.L_x_59) ;  /* 0xfffffffc00f09947 */ /* 0x004fea000383ffff */
[----:B------:R-:W-:Y:S05]  /*7bf0*/  BRA `(.L_x_134) ;  /* 0xffffffb800387947 */ /* 0x000fea000383ffff */
.L_x_60:
[----:B------:R-:W-:-:S07]  /*7c00*/  MOV R2, UR46 ;  /* 0x0000002e00027c02 */ /* 0x000fce0008000f00 */
.L_x_135:
[----:B-1----:R1:W2:Y:S02]  /*7c10*/  SYNCS.PHASECHK.TRANS64.TRYWAIT P0, [R2+URZ+0xb0], R0 ;  /* 0x0000b000020075a7 */ /* 0x0022a400080011ff */
[----:B--2---:R-:W-:Y:S05]  /*7c20*/  @!P0 NANOSLEEP.SYNCS 0x989680 ;  /* 0x009896800000895d */ /* 0x004fea0003900000 */
[----:B------:R-:W2:Y:S02]  /*7c30*/  @!P0 SYNCS.PHASECHK.TRANS64 P0, [R2+URZ+0xb0], R0 ;  /* 0x0000b000020085a7 */ /* 0x000ea400080010ff */
[----:B--2---:R-:W-:Y:S05]  /*7c40*/  @!P0 BRA `(.L_x_135) ;  /* 0xfffffffc00f08947 */ /* 0x004fea000383ffff */
[----:B------:R-:W-:Y:S05]  /*7c50*/  BRA `(.L_x_136) ;  /* 0xffffffb800887947 */ /* 0x000fea000383ffff */
.L_x_63:
[----:B------:R-:W-:Y:S07]  /*7c60*/  MOV R0, UR7 ;  /* 0x0000000700007c02 */ /* 0x000fee0008000f00 */
.L_x_137:
[----:B-1----:R1:W2:Y:S02]  /*7c70*/  SYNCS.PHASECHK.TRANS64.TRYWAIT P0, [R0+URZ], R2 ;  /* 0x00000002000075a7 */ /* 0x0022a400080011ff */
[----:B--2---:R-:W-:Y:S05]  /*7c80*/  @!P0 NANOSLEEP.SYNCS 0x989680 ;  /* 0x009896800000895d */ /* 0x004fea0003900000 */
[----:B------:R-:W2:Y:S02]  /*7c90*/  @!P0 SYNCS.PHASECHK.TRANS64 P0, [R0+URZ], R2 ;  /* 0x00000002000085a7 */ /* 0x000ea400080010ff */
[----:B--2---:R-:W-:Y:S05]  /*7ca0*/  @!P0 BRA `(.L_x_137) ;  /* 0xfffffffc00f08947 */ /* 0x004fea000383ffff */
[----:B------:R-:W-:Y:S05]  /*7cb0*/  BRA `(.L_x_62) ;  /* 0xffffffb800a47947 */ /* 0x000fea000383ffff */
.L_x_66:
[----:B------:R-:W-:-:S07]  /*7cc0*/  MOV R0, UR4 ;  /* 0x0000000400007c02 */ /* 0x000fce0008000f00 */
.L_x_138:
[----:B--2---:R2:W4:Y:S02]  /*7cd0*/  SYNCS.PHASECHK.TRANS64.TRYWAIT P0, [R0+URZ], R2 ;  /* 0x00000002000075a7 */ /* 0x00452400080011ff */
[----:B----4-:R-:W-:Y:S05]  /*7ce0*/  @!P0 NANOSLEEP.SYNCS 0x989680 ;  /* 0x009896800000895d */ /* 0x010fea0003900000 */
[----:B------:R-:W4:Y:S02]  /*7cf0*/  @!P0 SYNCS.PHASECHK.TRANS64 P0, [R0+URZ], R2 ;  /* 0x00000002000085a7 */ /* 0x000f2400080010ff */
[----:B----4-:R-:W-:Y:S05]  /*7d00*/  @!P0 BRA `(.L_x_138) ;  /* 0xfffffffc00f08947 */ /* 0x010fea000383ffff */
[----:B------:R-:W-:Y:S05]  /*7d10*/  BRA `(.L_x_139) ;  /* 0xffffffbc00d07947 */ /* 0x000fea000383ffff */
.L_x_67:
[----:B------:R-:W-:-:S07]  /*7d20*/  MOV R0, UR5 ;  /* 0x0000000500007c02 */ /* 0x000fce0008000f00 */
.L_x_140:
[----:B-1----:R1:W2:Y:S02]  /*7d30*/  SYNCS.PHASECHK.TRANS64.TRYWAIT P0, [R0+URZ], R3 ;  /* 0x00000003000075a7 */ /* 0x0022a400080011ff */
[----:B--2---:R-:W-:Y:S05]  /*7d40*/  @!P0 NANOSLEEP.SYNCS 0x989680 ;  /* 0x009896800000895d */ /* 0x004fea0003900000 */
[----:B------:R-:W2:Y:S02]  /*7d50*/  @!P0 SYNCS.PHASECHK.TRANS64 P0, [R0+URZ], R3 ;  /* 0x00000003000085a7 */ /* 0x000ea400080010ff */
[----:B--2---:R-:W-:Y:S05]  /*7d60*/  @!P0 BRA `(.L_x_140) ;  /* 0xfffffffc00f08947 */ /* 0x004fea000383ffff */
[----:B------:R-:W-:Y:S05]  /*7d70*/  BRA `(.L_x_141) ;  /* 0xffffffbc00dc7947 */ /* 0x000fea000383ffff */
.L_x_68:
[----:B------:R-:W-:-:S07]  /*7d80*/  MOV R0, UR5 ;  /* 0x0000000500007c02 */ /* 0x000fce0008000f00 */
.L_x_142:
[----:B-1----:R1:W2:Y:S02]  /*7d90*/  SYNCS.PHASECHK.TRANS64.TRYWAIT P0, [R0+URZ], R3 ;  /* 0x00000003000075a7 */ /* 0x0022a400080011ff */
[----:B--2---:R-:W-:Y:S05]  /*7da0*/  @!P0 NANOSLEEP.SYNCS 0x989680 ;  /* 0x009896800000895d */ /* 0x004fea0003900000 */
[----:B------:R-:W2:Y:S02]  /*7db0*/  @!P0 SYNCS.PHASECHK.TRANS64 P0, [R0+URZ], R3 ;  /* 0x00000003000085a7 */ /* 0x000ea400080010ff */
[----:B--2---:R-:W-:Y:S05]  /*7dc0*/  @!P0 BRA `(.L_x_142) ;  /* 0xfffffffc00f08947 */ /* 0x004fea000383ffff */
[----:B------:R-:W-:Y:S05]  /*7dd0*/  BRA `(.L_x_143) ;  /* 0xffffffbc00e87947 */ /* 0x000fea000383ffff */
.L_x_69:
[----:B-1----:R-:W-:-:S07]  /*7de0*/  MOV R0, UR4 ;  /* 0x0000000400007c02 */ /* 0x002fce0008000f00 */
.L_x_144:
[----:B-1----:R1:W2:Y:S02]  /*7df0*/  SYNCS.PHASECHK.TRANS64.TRYWAIT P0, [R0+URZ], R2 ;  /* 0x00000002000075a7 */ /* 0x0022a400080011ff */
[----:B--2---:R-:W-:Y:S05]  /*7e00*/  @!P0 NANOSLEEP.SYNCS 0x989680 ;  /* 0x009896800000895d */ /* 0x004fea0003900000 */
[----:B------:R-:W2:Y:S02]  /*7e10*/  @!P0 SYNCS.PHASECHK.TRANS64 P0, [R0+URZ], R2 ;  /* 0x00000002000085a7 */ /* 0x000ea400080010ff */
[----:B--2---:R-:W-:Y:S05]  /*7e20*/  @!P0 BRA `(.L_x_144) ;  /* 0xfffffffc00f08947 */ /* 0x004fea000383ffff */
[----:B------:R-:W-:Y:S05]  /*7e30*/  BRA `(.L_x_145) ;  /* 0xffffffbc00f47947 */ /* 0x000fea000383ffff */
.L_x_74:
[----:B--2---:R2:W3:Y:S02]  /*7e40*/  SYNCS.PHASECHK.TRANS64.TRYWAIT P0, [R8+URZ+0x70], R0 ;  /* 0x00007000080075a7 */ /* 0x0044e400080011ff */
[----:B---3--:R-:W-:Y:S05]  /*7e50*/  @!P0 NANOSLEEP.SYNCS 0x989680 ;  /* 0x009896800000895d */ /* 0x008fea0003900000 */
[----:B------:R-:W3:Y:S02]  /*7e60*/  @!P0 SYNCS.PHASECHK.TRANS64 P0, [R8+URZ+0x70], R0 ;  /* 0x00007000080085a7 */ /* 0x000ee400080010ff */
[----:B---3--:R-:W-:Y:S05]  /*7e70*/  @!P0 BRA `(.L_x_74) ;  /* 0xfffffffc00f08947 */ /* 0x008fea000383ffff */
[----:B------:R-:W-:Y:S05]  /*7e80*/  BRA `(.L_x_146) ;  /* 0xffffffc400187947 */ /* 0x000fea000383ffff */
.L_x_77:
[----:B--2---:R-:W-:Y:S07]  /*7e90*/  MOV R0, UR24 ;  /* 0x0000001800007c02 */ /* 0x004fee0008000f00 */
.L_x_147:
[----:B--2---:R2:W3:Y:S02]  /*7ea0*/  SYNCS.PHASECHK.TRANS64.TRYWAIT P1, [R0+URZ+0x68], R2 ;  /* 0x00006802000075a7 */ /* 0x0044e400080211ff */
[----:B---3--:R-:W-:Y:S05]  /*7eb0*/  @!P1 NANOSLEEP.SYNCS 0x989680 ;  /* 0x009896800000995d */ /* 0x008fea0003900000 */
[----:B------:R-:W3:Y:S02]  /*7ec0*/  @!P1 SYNCS.PHASECHK.TRANS64 P1, [R0+URZ+0x68], R2 ;  /* 0x00006802000095a7 */ /* 0x000ee400080210ff */
[----:B---3--:R-:W-:Y:S05]  /*7ed0*/  @!P1 BRA `(.L_x_147) ;  /* 0xfffffffc00f09947 */ /* 0x008fea000383ffff */
[----:B------:R-:W-:Y:S05]  /*7ee0*/  BRA `(.L_x_76) ;  /* 0xffffffc800907947 */ /* 0x000fea000383ffff */
.L_x_80:
[----:B------:R-:W-:Y:S07]  /*7ef0*/  MOV R0, UR4 ;  /* 0x0000000400007c02 */ /* 0x000fee0008000f00 */
.L_x_148:
[----:B--2---:R2:W3:Y:S02]  /*7f00*/  SYNCS.PHASECHK.TRANS64.TRYWAIT P0, [R0+URZ+0x48], R2 ;  /* 0x00004802000075a7 */ /* 0x0044e400080011ff */
[----:B---3--:R-:W-:Y:S05]  /*7f10*/  @!P0 NANOSLEEP.SYNCS 0x989680 ;  /* 0x009896800000895d */ /* 0x008fea0003900000 */
[----:B------:R-:W3:Y:S02]  /*7f20*/  @!P0 SYNCS.PHASECHK.TRANS64 P0, [R0+URZ+0x48], R2 ;  /* 0x00004802000085a7 */ /* 0x000ee400080010ff */
[----:B---3--:R-:W-:Y:S05]  /*7f30*/  @!P0 BRA `(.L_x_148) ;  /* 0xfffffffc00f08947 */ /* 0x008fea000383ffff */
[----:B------:R-:W-:Y:S05]  /*7f40*/  BRA `(.L_x_149) ;  /* 0xffffffc800ec7947 */ /* 0x000fea000383ffff */
.L_x_81:
[----:B------:R-:W-:Y:S07]  /*7f50*/  MOV R2, UR5 ;  /* 0x0000000500027c02 */ /* 0x000fee0008000f00 */
.L_x_150:
[----:B--2---:R2:W3:Y:S02]  /*7f60*/  SYNCS.PHASECHK.TRANS64.TRYWAIT P0, [R2+URZ+0x48], R0 ;  /* 0x00004800020075a7 */ /* 0x0044e400080011ff */
[----:B---3--:R-:W-:Y:S05]  /*7f70*/  @!P0 NANOSLEEP.SYNCS 0x989680 ;  /* 0x009896800000895d */ /* 0x008fea0003900000 */
[----:B------:R-:W3:Y:S02]  /*7f80*/  @!P0 SYNCS.PHASECHK.TRANS64 P0, [R2+URZ+0x48], R0 ;  /* 0x00004800020085a7 */ /* 0x000ee400080010ff */
[----:B---3--:R-:W-:Y:S05]  /*7f90*/  @!P0 BRA `(.L_x_150) ;  /* 0xfffffffc00f08947 */ /* 0x008fea000383ffff */
[----:B------:R-:W-:Y:S05]  /*7fa0*/  BRA `(.L_x_151) ;  /* 0xffffffcc00547947 */ /* 0x000fea000383ffff */
.L_x_83:
[----:B------:R-:W-:-:S07]  /*7fb0*/  MOV R0, UR4 ;  /* 0x0000000400007c02 */ /* 0x000fce0008000f00 */
.L_x_152:
[----:B---3--:R3:W4:Y:S02]  /*7fc0*/  SYNCS.PHASECHK.TRANS64.TRYWAIT P0, [R0+URZ], R2 ;  /* 0x00000002000075a7 */ /* 0x00872400080011ff */
[----:B----4-:R-:W-:Y:S05]  /*7fd0*/  @!P0 NANOSLEEP.SYNCS 0x989680 ;  /* 0x009896800000895d */ /* 0x010fea0003900000 */
[----:B------:R-:W4:Y:S02]  /*7fe0*/  @!P0 SYNCS.PHASECHK.TRANS64 P0, [R0+URZ], R2 ;  /* 0x00000002000085a7 */ /* 0x000f2400080010ff */
[----:B----4-:R-:W-:Y:S05]  /*7ff0*/  @!P0 BRA `(.L_x_152) ;  /* 0xfffffffc00f08947 */ /* 0x010fea000383ffff */
[----:B------:R-:W-:Y:S05]  /*8000*/  BRA `(.L_x_153) ;  /* 0xffffffcc00e87947 */ /* 0x000fea000383ffff */
.L_x_84:
[----:B------:R-:W-:-:S07]  /*8010*/  MOV R0, UR5 ;  /* 0x0000000500007c02 */ /* 0x000fce0008000f00 */
.L_x_154:
[----:B--2---:R2:W3:Y:S02]  /*8020*/  SYNCS.PHASECHK.TRANS64.TRYWAIT P0, [R0+URZ], R2 ;  /* 0x00000002000075a7 */ /* 0x0044e400080011ff */
[----:B---3--:R-:W-:Y:S05]  /*8030*/  @!P0 NANOSLEEP.SYNCS 0x989680 ;  /* 0x009896800000895d */ /* 0x008fea0003900000 */
[----:B------:R-:W3:Y:S02]  /*8040*/  @!P0 SYNCS.PHASECHK.TRANS64 P0, [R0+URZ], R2 ;  /* 0x00000002000085a7 */ /* 0x000ee400080010ff */
[----:B---3--:R-:W-:Y:S05]  /*8050*/  @!P0 BRA `(.L_x_154) ;  /* 0xfffffffc00f08947 */ /* 0x008fea000383ffff */
[----:B------:R-:W-:Y:S05]  /*8060*/  BRA `(.L_x_155) ;  /* 0xffffffcc00f47947 */ /* 0x000fea000383ffff */
.L_x_86:
[----:B-1----:R1:W2:Y:S02]  /*8070*/  SYNCS.PHASECHK.TRANS64.TRYWAIT P0, [R0+URZ+0x70], R2 ;  /* 0x00007002000075a7 */ /* 0x0022a400080011ff */
[----:B--2---:R-:W-:Y:S05]  /*8080*/  @!P0 NANOSLEEP.SYNCS 0x989680 ;  /* 0x009896800000895d */ /* 0x004fea0003900000 */
[----:B------:R-:W2:Y:S02]  /*8090*/  @!P0 SYNCS.PHASECHK.TRANS64 P0, [R0+URZ+0x70], R2 ;  /* 0x00007002000085a7 */ /* 0x000ea400080010ff */
[----:B--2---:R-:W-:Y:S05]  /*80a0*/  @!P0 BRA `(.L_x_86) ;  /* 0xfffffffc00f08947 */ /* 0x004fea000383ffff */
[----:B------:R-:W-:Y:S05]  /*80b0*/  BRA `(.L_x_156) ;  /* 0xffffffd000e07947 */ /* 0x000fea000383ffff */
.L_x_96:
[----:B-1----:R1:W3:Y:S02]  /*80c0*/  SYNCS.PHASECHK.TRANS64.TRYWAIT P1, [R2+URZ+0x30], R4 ;  /* 0x00003004020075a7 */ /* 0x0022e400080211ff */
[----:B---3--:R-:W-:Y:S05]  /*80d0*/  @!P1 NANOSLEEP.SYNCS 0x989680 ;  /* 0x009896800000995d */ /* 0x008fea0003900000 */
[----:B------:R-:W3:Y:S02]  /*80e0*/  @!P1 SYNCS.PHASECHK.TRANS64 P1, [R2+URZ+0x30], R4 ;  /* 0x00003004020095a7 */ /* 0x000ee400080210ff */
[----:B---3--:R-:W-:Y:S05]  /*80f0*/  @!P1 BRA `(.L_x_96) ;  /* 0xfffffffc00f09947 */ /* 0x008fea000383ffff */
[----:B------:R-:W-:Y:S05]  /*8100*/  BRA `(.L_x_95) ;  /* 0xffffffe000507947 */ /* 0x000fea000383ffff */
.L_x_98:
[----:B-1----:R1:W2:Y:S02]  /*8110*/  SYNCS.PHASECHK.TRANS64.TRYWAIT P0, [R27+URZ+0x90], R3 ;  /* 0x000090031b0075a7 */ /* 0x0022a400080011ff */
[----:B--2---:R-:W-:Y:S05]  /*8120*/  @!P0 NANOSLEEP.SYNCS 0x989680 ;  /* 0x009896800000895d */ /* 0x004fea0003900000 */
[----:B------:R-:W2:Y:S02]  /*8130*/  @!P0 SYNCS.PHASECHK.TRANS64 P0, [R27+URZ+0x90], R3 ;  /* 0x000090031b0085a7 */ /* 0x000ea400080010ff */
[----:B--2---:R-:W-:Y:S05]  /*8140*/  @!P0 BRA `(.L_x_98) ;  /* 0xfffffffc00f08947 */ /* 0x004fea000383ffff */
[----:B------:R-:W-:Y:S05]  /*8150*/  BRA `(.L_x_97) ;  /* 0xffffffe000a07947 */ /* 0x000fea000383ffff */
.L_x_109:
[----:B-1----:R1:W2:Y:S02]  /*8160*/  SYNCS.PHASECHK.TRANS64.TRYWAIT P0, [R2+URZ+0x30], R63 ;  /* 0x0000303f020075a7 */ /* 0x0022a400080011ff */
[----:B--2---:R-:W-:Y:S05]  /*8170*/  @!P0 NANOSLEEP.SYNCS 0x989680 ;  /* 0x009896800000895d */ /* 0x004fea0003900000 */
[----:B------:R-:W2:Y:S02]  /*8180*/  @!P0 SYNCS.PHASECHK.TRANS64 P0, [R2+URZ+0x30], R63 ;  /* 0x0000303f020085a7 */ /* 0x000ea400080010ff */
[----:B--2---:R-:W-:Y:S05]  /*8190*/  @!P0 BRA `(.L_x_109) ;  /* 0xfffffffc00f08947 */ /* 0x004fea000383ffff */
[----:B------:R-:W-:Y:S05]  /*81a0*/  BRA `(.L_x_108) ;  /* 0xffffffe800b47947 */ /* 0x000fea000383ffff */
        .weak           $__internal_0_$__cuda_sm10x_tcgen05_guardrail_trap_col_being_dealloced_not_returned_by_alloc
        .type           $__internal_0_$__cuda_sm10x_tcgen05_guardrail_trap_col_being_dealloced_not_returned_by_alloc,@function
        .size           $__internal_0_$__cuda_sm10x_tcgen05_guardrail_trap_col_being_dealloced_not_returned_by_alloc,($__internal_1_$__cuda_sm10x_tcgen05_guardrail_trap_phase_invalid_during_alloc - $__internal_0_$__cuda_sm10x_tcgen05_guardrail_trap_col_being_dealloced_not_returned_by_alloc)
$__internal_0_$__cuda_sm10x_tcgen05_guardrail_trap_col_being_dealloced_not_returned_by_alloc:
[----:B------:R-:W-:Y:S05]  /*81b0*/  BPT.TRAP 0x1 ;  /* 0x000000040000795c */ /* 0x000fea0000300000 */
[----:B------:R-:W-:-:S04]  /*81c0*/  HFMA2 R3, -RZ, RZ, 0, 0 ;  /* 0x00000000ff037431 */ /* 0x000fc800000001ff */
[----:B------:R-:W-:Y:S05]  /*81d0*/  RET.REL.NODEC R2 `(_ZN7cutlass13device_kernelINS_4gemm6kernel13GemmUniversalIN4cute5tupleIJiiiiEEENS1_10collective13CollectiveMmaINS1_35MainloopSm100TmaUmmaWarpSpecializedILi3ELi2ELi4ENS5_IJNS4_1CILi2EEENSA_ILi1EEESC_EEEEENS5_IJNSA_ILi64EEESF_NSA_ILi128EEEEEENS_10bfloat16_tENS5_IJlSC_lEEESI_SJ_NS4_8TiledMMAINS4_8MMA_AtomIJNS4_20SM100_MMA_F16BF16_SSISI_SI_fLi64ELi64ELNS4_4UMMA5MajorE0ELSO_0ELNSN_7ScaleInE0ELSP_0EEEEEENS4_6LayoutINS5_IJSC_SC_SC_EEENS5_IJNSA_ILi0EEESU_SU_EEEEENS5_IJNS4_10UnderscoreESX_SX_EEEEENS4_13SM90_TMA_LOADENS4_14ComposedLayoutINS4_7SwizzleILi3ELi4ELi3EEENS4_18smem_ptr_flag_bitsILi16EEENSS_INS5_IJNSA_ILi8EEESF_EEENS5_IJSF_SC_EEEEEEEvNS4_8identityENS4_23SM90_TMA_LOAD_MULTICASTES1A_vS1B_EENS_8epilogue10collective18CollectiveEpilogueINS1E_23Sm100TmaWarpSpecializedILi3ELi2ELi16ELb1ELb0EEEJSH_NS5_IJNSS_ISF_SC_EENSS_INSA_ILi32EEESC_EEEEESI_SJ_SI_SJ_NS1E_6fusion15FusionCallbacksIS1I_NS1N_17LinearCombinationISI_fSI_fLNS_15FloatRoundStyleE2EEESH_S1M_JEEENS4_5SM1004TMEM4LOAD26SM100_TMEM_LOAD_16dp256b4xES10_NS11_INS12_ILi2ELi4ELi3EEES15_NSS_INS5_IJS16_S1K_EEENS5_IJS1K_SC_EEEEEEENS4_17SM75_U32x4_LDSM_NENS4_14SM90_TMA_STOREES21_NS4_17SM90_U32x4_STSM_NENS4_39AutoVectorizingCopyWithAssumedAlignmentILi128EEEEEEvvEEEEvNT_6ParamsE) ;  /* 0xffffff7c02887950 */ /* 0x000fea0003c3ffff */
        .weak           $__internal_1_$__cuda_sm10x_tcgen05_guardrail_trap_phase_invalid_during_alloc
        .type           $__internal_1_$__cuda_sm10x_tcgen05_guardrail_trap_phase_invalid_during_alloc,@function
        .size           $__internal_1_$__cuda_sm10x_tcgen05_guardrail_trap_phase_invalid_during_alloc,($__internal_2_$__cuda_sm10x_tcgen05_guardrail_trap_unallocated_columns_being_dealloced - $__internal_1_$__cuda_sm10x_tcgen05_guardrail_trap_phase_invalid_during_alloc)
$__internal_1_$__cuda_sm10x_tcgen05_guardrail_trap_phase_invalid_during_alloc:
[----:B------:R-:W-:Y:S05]  /*81e0*/  BPT.TRAP 0x1 ;  /* 0x000000040000795c */ /* 0x000fea0000300000 */
[----:B------:R-:W-:-:S04]  /*81f0*/  MOV R5, 0x0 ;  /* 0x0000000000057802 */ /* 0x000fc80000000f00 */
[----:B------:R-:W-:Y:S05]  /*8200*/  RET.REL.NODEC R4 `(_ZN7cutlass13device_kernelINS_4gemm6kernel13GemmUniversalIN4cute5tupleIJiiiiEEENS1_10collective13CollectiveMmaINS1_35MainloopSm100TmaUmmaWarpSpecializedILi3ELi2ELi4ENS5_IJNS4_1CILi2EEENSA_ILi1EEESC_EEEEENS5_IJNSA_ILi64EEESF_NSA_ILi128EEEEEENS_10bfloat16_tENS5_IJlSC_lEEESI_SJ_NS4_8TiledMMAINS4_8MMA_AtomIJNS4_20SM100_MMA_F16BF16_SSISI_SI_fLi64ELi64ELNS4_4UMMA5MajorE0ELSO_0ELNSN_7ScaleInE0ELSP_0EEEEEENS4_6LayoutINS5_IJSC_SC_SC_EEENS5_IJNSA_ILi0EEESU_SU_EEEEENS5_IJNS4_10UnderscoreESX_SX_EEEEENS4_13SM90_TMA_LOADENS4_14ComposedLayoutINS4_7SwizzleILi3ELi4ELi3EEENS4_18smem_ptr_flag_bitsILi16EEENSS_INS5_IJNSA_ILi8EEESF_EEENS5_IJSF_SC_EEEEEEEvNS4_8identityENS4_23SM90_TMA_LOAD_MULTICASTES1A_vS1B_EENS_8epilogue10collective18CollectiveEpilogueINS1E_23Sm100TmaWarpSpecializedILi3ELi2ELi16ELb1ELb0EEEJSH_NS5_IJNSS_ISF_SC_EENSS_INSA_ILi32EEESC_EEEEESI_SJ_SI_SJ_NS1E_6fusion15FusionCallbacksIS1I_NS1N_17LinearCombinationISI_fSI_fLNS_15FloatRoundStyleE2EEESH_S1M_JEEENS4_5SM1004TMEM4LOAD26SM100_TMEM_LOAD_16dp256b4xES10_NS11_INS12_ILi2ELi4ELi3EEES15_NSS_INS5_IJS16_S1K_EEENS5_IJS1K_SC_EEEEEEENS4_17SM75_U32x4_LDSM_NENS4_14SM90_TMA_STOREES21_NS4_17SM90_U32x4_STSM_NENS4_39AutoVectorizingCopyWithAssumedAlignmentILi128EEEEEEvvEEEEvNT_6ParamsE) ;  /* 0xffffff7c047c7950 */ /* 0x000fea0003c3ffff */
        .weak           $__internal_2_$__cuda_sm10x_tcgen05_guardrail_trap_unallocated_columns_being_dealloced
        .type           $__internal_2_$__cuda_sm10x_tcgen05_guardrail_trap_unallocated_columns_being_dealloced,@function
        .size           $__internal_2_$__cuda_sm10x_tcgen05_guardrail_trap_unallocated_columns_being_dealloced,(.L_x_158 - $__internal_2_$__cuda_sm10x_tcgen05_guardrail_trap_unallocated_columns_being_dealloced)
$__internal_2_$__cuda_sm10x_tcgen05_guardrail_trap_unallocated_columns_being_dealloced:
[----:B------:R-:W-:Y:S05]  /*8210*/  BPT.TRAP 0x1 ;  /* 0x000000040000795c */ /* 0x000fea0000300000 */
[----:B------:R-:W-:-:S04]  /*8220*/  HFMA2 R3, -RZ, RZ, 0, 0 ;  /* 0x00000000ff037431 */ /* 0x000fc800000001ff */
[----:B------:R-:W-:Y:S05]  /*8230*/  RET.REL.NODEC R2 `(_ZN7cutlass13device_kernelINS_4gemm6kernel13GemmUniversalIN4cute5tupleIJiiiiEEENS1_10collective13CollectiveMmaINS1_35MainloopSm100TmaUmmaWarpSpecializedILi3ELi2ELi4ENS5_IJNS4_1CILi2EEENSA_ILi1EEESC_EEEEENS5_IJNSA_ILi64EEESF_NSA_ILi128EEEEEENS_10bfloat16_tENS5_IJlSC_lEEESI_SJ_NS4_8TiledMMAINS4_8MMA_AtomIJNS4_20SM100_MMA_F16BF16_SSISI_SI_fLi64ELi64ELNS4_4UMMA5MajorE0ELSO_0ELNSN_7ScaleInE0ELSP_0EEEEEENS4_6LayoutINS5_IJSC_SC_SC_EEENS5_IJNSA_ILi0EEESU_SU_EEEEENS5_IJNS4_10UnderscoreESX_SX_EEEEENS4_13SM90_TMA_LOADENS4_14ComposedLayoutINS4_7SwizzleILi3ELi4ELi3EEENS4_18smem_ptr_flag_bitsILi16EEENSS_INS5_IJNSA_ILi8EEESF_EEENS5_IJSF_SC_EEEEEEEvNS4_8identityENS4_23SM90_TMA_LOAD_MULTICASTES1A_vS1B_EENS_8epilogue10collective18CollectiveEpilogueINS1E_23Sm100TmaWarpSpecializedILi3ELi2ELi16ELb1ELb0EEEJSH_NS5_IJNSS_ISF_SC_EENSS_INSA_ILi32EEESC_EEEEESI_SJ_SI_SJ_NS1E_6fusion15FusionCallbacksIS1I_NS1N_17LinearCombinationISI_fSI_fLNS_15FloatRoundStyleE2EEESH_S1M_JEEENS4_5SM1004TMEM4LOAD26SM100_TMEM_LOAD_16dp256b4xES10_NS11_INS12_ILi2ELi4ELi3EEES15_NSS_INS5_IJS16_S1K_EEENS5_IJS1K_SC_EEEEEEENS4_17SM75_U32x4_LDSM_NENS4_14SM90_TMA_STOREES21_NS4_17SM90_U32x4_STSM_NENS4_39AutoVectorizingCopyWithAssumedAlignmentILi128EEEEEEvvEEEEvNT_6ParamsE) ;  /* 0xffffff7c02707950 */ /* 0x000fea0003c3ffff */
.L_x_157:
[----:B------:R-:W-:-:S00]  /*8240*/  BRA `(.L_x_157) ;  /* 0xfffffffc00fc7947 */ /* 0x000fc0000383ffff */
[----:B------:R-:W-:-:S00]  /*8250*/  NOP ;  /* 0x0000000000007918 */ /* 0x000fc00000000000 */
        /* <DEDUP_REMOVED lines=10> */
.L_x_158:


//--------------------- .nv.global.init           --------------------------
	.section	.nv.global.init,"aw",@progbits
.nv.global.init:
	.type		$str$27,@object
	.size		$str$27,($str$28 - $str$27)
$str$27:
        /*0000*/ 	.byte	0x28, 0x61, 0x64, 0x64, 0x72, 0x65, 0x73, 0x73, 0x20, 0x26, 0x20, 0x6d, 0x61, 0x73, 0x6b, 0x29
        /*0010*/ 	.byte	0x20, 0x3d, 0x3d, 0x20, 0x30, 0x00
	.type		$str$28,@object
	.size		$str$28,($str$26 - $str$28)
$str$28:
        /*0016*/ 	.byte	0x2f, 0x74, 0x6d, 0x70, 0x2f, 0x63, 0x75, 0x74, 0x6c, 0x61, 0x73, 0x73, 0x5f, 0x73, 0x77, 0x65
        /*0026*/ 	.byte	0x65, 0x70, 0x5f, 0x73, 0x72, 0x63, 0x2f, 0x69, 0x6e, 0x63, 0x6c, 0x75, 0x64, 0x65, 0x2f, 0x63
        /*0036*/ 	.byte	0x75, 0x74, 0x65, 0x2f, 0x70, 0x6f, 0x69, 0x6e, 0x74, 0x65, 0x72, 0x5f, 0x66, 0x6c, 0x61, 0x67
        /*0046*/ 	.byte	0x67, 0x65, 0x64, 0x2e, 0x68, 0x70, 0x70, 0x00
	.type		$str$26,@object
	.size		$str$26,($str$25 - $str$26)
$str$26:
        /*004e*/ 	.byte	0x2f, 0x74, 0x6d, 0x70, 0x2f, 0x63, 0x75, 0x74, 0x6c, 0x61, 0x73, 0x73, 0x5f, 0x73, 0x77, 0x65
        /*005e*/ 	.byte	0x65, 0x70, 0x5f, 0x73, 0x72, 0x63, 0x2f, 0x69, 0x6e, 0x63, 0x6c, 0x75, 0x64, 0x65, 0x2f, 0x63
        /*006e*/ 	.byte	0x75, 0x74, 0x65, 0x2f, 0x61, 0x74, 0x6f, 0x6d, 0x2f, 0x63, 0x6f, 0x70, 0x79, 0x5f, 0x74, 0x72
        /*007e*/ 	.byte	0x61, 0x69, 0x74, 0x73, 0x5f, 0x73, 0x6d, 0x31, 0x30, 0x30, 0x2e, 0x68, 0x70, 0x70, 0x00
	.type		$str$25,@object
	.size		$str$25,(__unnamed_1 - $str$25)
$str$25:
        /*008d*/ 	.byte	0x28, 0x28, 0x75, 0x69, 0x6e, 0x74, 0x33, 0x32, 0x5f, 0x74, 0x28, 0x74, 0x68, 0x72, 0x65, 0x61
        /*009d*/ 	.byte	0x64, 0x49, 0x64, 0x78, 0x2e, 0x78, 0x29, 0x20, 0x2f, 0x20, 0x33, 0x32, 0x29, 0x20, 0x25, 0x20
        /*00ad*/ 	.byte	0x34, 0x29, 0x20, 0x3d, 0x3d, 0x20, 0x28, 0x28, 0x28, 0x74, 0x6d, 0x65, 0x6d, 0x5f, 0x61, 0x64
        /*00bd*/ 	.byte	0x64, 0x72, 0x20, 0x3e, 0x3e, 0x20, 0x31, 0x36, 0x29, 0x20, 0x2f, 0x20, 0x33, 0x32, 0x29, 0x20
        /*00cd*/ 	.byte	0x25, 0x20, 0x34, 0x29, 0x00
	.type		__unnamed_1,@object
	.size		__unnamed_1,(__unnamed_2 - __unnamed_1)
__unnamed_1:
        /*00d2*/ 	.byte	0x61, 0x75, 0x74, 0x6f, 0x20, 0x63, 0x75, 0x74, 0x65, 0x3a, 0x3a, 0x61, 0x73, 0x5f, 0x70, 0x6f
        /* <DEDUP_REMOVED lines=24> */
        /*0262*/ 	.byte	0x30, 0x34, 0x38, 0x3e, 0x3e, 0x3e, 0x3e, 0x5d, 0x00
	.type		__unnamed_2,@object
	.size		__unnamed_2,(.L_2 - __unnamed_2)
__unnamed_2:
        /* <DEDUP_REMOVED lines=45> */
        /*053b*/ 	.byte	0x3e, 0x3e, 0x3e, 0x5d, 0x00
.L_2:


//--------------------- .nv.shared._ZN7cutlass13device_kernelINS_4gemm6kernel13GemmUniversalIN4cute5tupleIJiiiiEEENS1_10collective13CollectiveMmaINS1_35MainloopSm100TmaUmmaWarpSpecializedILi3ELi2ELi4ENS5_IJNS4_1CILi2EEENSA_ILi1EEESC_EEEEENS5_IJNSA_ILi64EEESF_NSA_ILi128EEEEEENS_10bfloat16_tENS5_IJlSC_lEEESI_SJ_NS4_8TiledMMAINS4_8MMA_AtomIJNS4_20SM100_MMA_F16BF16_SSISI_SI_fLi64ELi64ELNS4_4UMMA5MajorE0ELSO_0ELNSN_7ScaleInE0ELSP_0EEEEEENS4_6LayoutINS5_IJSC_SC_SC_EEENS5_IJNSA_ILi0EEESU_SU_EEEEENS5_IJNS4_10UnderscoreESX_SX_EEEEENS4_13SM90_TMA_LOADENS4_14ComposedLayoutINS4_7SwizzleILi3ELi4ELi3EEENS4_18smem_ptr_flag_bitsILi16EEENSS_INS5_IJNSA_ILi8EEESF_EEENS5_IJSF_SC_EEEEEEEvNS4_8identityENS4_23SM90_TMA_LOAD_MULTICASTES1A_vS1B_EENS_8epilogue10collective18CollectiveEpilogueINS1E_23Sm100TmaWarpSpecializedILi3ELi2ELi16ELb1ELb0EEEJSH_NS5_IJNSS_ISF_SC_EENSS_INSA_ILi32EEESC_EEEEESI_SJ_SI_SJ_NS1E_6fusion15FusionCallbacksIS1I_NS1N_17LinearCombinationISI_fSI_fLNS_15FloatRoundStyleE2EEESH_S1M_JEEENS4_5SM1004TMEM4LOAD26SM100_TMEM_LOAD_16dp256b4xES10_NS11_INS12_ILi2ELi4ELi3EEES15_NSS_INS5_IJS16_S1K_EEENS5_IJS1K_SC_EEEEEEENS4_17SM75_U32x4_LDSM_NENS4_14SM90_TMA_STOREES21_NS4_17SM90_U32x4_STSM_NENS4_39AutoVectorizingCopyWithAssumedAlignmentILi128EEEEEEvvEEEEvNT_6ParamsE --------------------------
	.section	.nv.shared._ZN7cutlass13device_kernelINS_4gemm6kernel13GemmUniversalIN4cute5tupleIJiiiiEEENS1_10collective13CollectiveMmaINS1_35MainloopSm100TmaUmmaWarpSpecializedILi3ELi2ELi4ENS5_IJNS4_1CILi2EEENSA_ILi1EEESC_EEEEENS5_IJNSA_ILi64EEESF_NSA_ILi128EEEEEENS_10bfloat16_tENS5_IJlSC_lEEESI_SJ_NS4_8TiledMMAINS4_8MMA_AtomIJNS4_20SM100_MMA_F16BF16_SSISI_SI_fLi64ELi64ELNS4_4UMMA5MajorE0ELSO_0ELNSN_7ScaleInE0ELSP_0EEEEEENS4_6LayoutINS5_IJSC_SC_SC_EEENS5_IJNSA_ILi0EEESU_SU_EEEEENS5_IJNS4_10UnderscoreESX_SX_EEEEENS4_13SM90_TMA_LOADENS4_14ComposedLayoutINS4_7SwizzleILi3ELi4ELi3EEENS4_18smem_ptr_flag_bitsILi16EEENSS_INS5_IJNSA_ILi8EEESF_EEENS5_IJSF_SC_EEEEEEEvNS4_8identityENS4_23SM90_TMA_LOAD_MULTICASTES1A_vS1B_EENS_8epilogue10collective18CollectiveEpilogueINS1E_23Sm100TmaWarpSpecializedILi3ELi2ELi16ELb1ELb0EEEJSH_NS5_IJNSS_ISF_SC_EENSS_INSA_ILi32EEESC_EEEEESI_SJ_SI_SJ_NS1E_6fusion15FusionCallbacksIS1I_NS1N_17LinearCombinationISI_fSI_fLNS_15FloatRoundStyleE2EEESH_S1M_JEEENS4_5SM1004TMEM4LOAD26SM100_TMEM_LOAD_16dp256b4xES10_NS11_INS12_ILi2ELi4ELi3EEES15_NSS_INS5_IJS16_S1K_EEENS5_IJS1K_SC_EEEEEEENS4_17SM75_U32x4_LDSM_NENS4_14SM90_TMA_STOREES21_NS4_17SM90_U32x4_STSM_NENS4_39AutoVectorizingCopyWithAssumedAlignmentILi128EEEEEEvvEEEEvNT_6ParamsE,"aw",@nobits
	.sectionflags	@""
	.align	16
	.zero		1024


//--------------------- .nv.shared.reserved.0     --------------------------
	.section	.nv.shared.reserved.0,"aw",@nobits
	.weak		__nv_reservedSMEM_offset_0_alias
	.size		__nv_reservedSMEM_offset_0_alias, 0, 64
	.other		__nv_reservedSMEM_offset_0_alias,@"STO_CUDA_RESERVED_SHARED STV_DEFAULT"
__nv_reservedSMEM_offset_0_alias:
	.zero		0
.nv.shared.reserved.0:
	.zero		64
	.weak		__nv_reservedSMEM_tcgen05_partition
	.type		__nv_reservedSMEM_tcgen05_partition,@object
	.size		__nv_reservedSMEM_tcgen05_partition,(.L_0 - __nv_reservedSMEM_tcgen05_partition)
__nv_reservedSMEM_tcgen05_partition:
	.zero		32
.L_0:


//--------------------- .nv.global                --------------------------
	.section	.nv.global,"aw",@nobits
.nv.global:
	.type		_ZN39_INTERNAL_3abd71d7_4_k_cu_8093442b_72714cute1_E,@object
	.size		_ZN39_INTERNAL_3abd71d7_4_k_cu_8093442b_72714cute1_E,(_ZN39_INTERNAL_3abd71d7_4_k_cu_8093442b_72714cuda3std3__45__cpo6cbeginE - _ZN39_INTERNAL_3abd71d7_4_k_cu_8093442b_72714cute1_E)
_ZN39_INTERNAL_3abd71d7_4_k_cu_8093442b_72714cute1_E:
	.zero		1
	.type		_ZN39_INTERNAL_3abd71d7_4_k_cu_8093442b_72714cuda3std3__45__cpo6cbeginE,@object
	.size		_ZN39_INTERNAL_3abd71d7_4_k_cu_8093442b_72714cuda3std3__45__cpo6cbeginE,(_ZN39_INTERNAL_3abd71d7_4_k_cu_8093442b_72714cuda3std3__48in_placeE - _ZN39_INTERNAL_3abd71d7_4_k_cu_8093442b_72714cuda3std3__45__cpo6cbeginE)
_ZN39_INTERNAL_3abd71d7_4_k_cu_8093442b_72714cuda3std3__45__cpo6cbeginE:
	.zero		1
	.type		_ZN39_INTERNAL_3abd71d7_4_k_cu_8093442b_72714cuda3std3__48in_placeE,@object
	.size		_ZN39_INTERNAL_3abd71d7_4_k_cu_8093442b_72714cuda3std3__48in_placeE,(_ZN39_INTERNAL_3abd71d7_4_k_cu_8093442b_72714cuda3std6ranges3__45__cpo9iter_moveE - _ZN39_INTERNAL_3abd71d7_4_k_cu_8093442b_72714cuda3std3__48in_placeE)
_ZN39_INTERNAL_3abd71d7_4_k_cu_8093442b_72714cuda3std3__48in_placeE:
	.zero		1
	.type		_ZN39_INTERNAL_3abd71d7_4_k_cu_8093442b_72714cuda3std6ranges3__45__cpo9iter_moveE,@object
	.size		_ZN39_INTERNAL_3abd71d7_4_k_cu_8093442b_72714cuda3std6ranges3__45__cpo9iter_moveE,(_ZN39_INTERNAL_3abd71d7_4_k_cu_8093442b_72714cuda3std3__45__cpo5beginE - _ZN39_INTERNAL_3abd71d7_4_k_cu_8093442b_72714cuda3std6ranges3__45__cpo9iter_moveE)
_ZN39_INTERNAL_3abd71d7_4_k_cu_8093442b_72714cuda3std6ranges3__45__cpo9iter_moveE:
	.zero		1
	.type		_ZN39_INTERNAL_3abd71d7_4_k_cu_8093442b_72714cuda3std3__45__cpo5beginE,@object
	.size		_ZN39_INTERNAL_3abd71d7_4_k_cu_8093442b_72714cuda3std3__45__cpo5beginE,(_ZN39_INTERNAL_3abd71d7_4_k_cu_8093442b_72714cuda3std3__441_GLOBAL__N__3abd71d7_4_k_cu_8093442b_72716ignoreE - _ZN39_INTERNAL_3abd71d7_4_k_cu_8093442b_72714cuda3std3__45__cpo5beginE)
_ZN39_INTERNAL_3abd71d7_4_k_cu_8093442b_72714cuda3std3__45__cpo5beginE:
	.zero		1
	.type		_ZN39_INTERNAL_3abd71d7_4_k_cu_8093442b_72714cuda3std3__441_GLOBAL__N__3abd71d7_4_k_cu_8093442b_72716ignoreE,@object
	.size		_ZN39_INTERNAL_3abd71d7_4_k_cu_8093442b_72714cuda3std3__441_GLOBAL__N__3abd71d7_4_k_cu_8093442b_72716ignoreE,(_ZN39_INTERNAL_3abd71d7_4_k_cu_8093442b_72714cute7productE - _ZN39_INTERNAL_3abd71d7_4_k_cu_8093442b_72714cuda3std3__441_GLOBAL__N__3abd71d7_4_k_cu_8093442b_72716ignoreE)
_ZN39_INTERNAL_3abd71d7_4_k_cu_8093442b_72714cuda3std3__441_GLOBAL__N__3abd71d7_4_k_cu_8093442b_72716ignoreE:
	.zero		1
	.type		_ZN39_INTERNAL_3abd71d7_4_k_cu_8093442b_72714cute7productE,@object
	.size		_ZN39_INTERNAL_3abd71d7_4_k_cu_8093442b_72714cute7productE,(_ZN39_INTERNAL_3abd71d7_4_k_cu_8093442b_72714cuda3std3__45__cpo3endE - _ZN39_INTERNAL_3abd71d7_4_k_cu_8093442b_72714cute7productE)
_ZN39_INTERNAL_3abd71d7_4_k_cu_8093442b_72714cute7productE:
	.zero		1
	.type		_ZN39_INTERNAL_3abd71d7_4_k_cu_8093442b_72714cuda3std3__45__cpo3endE,@object
	.size		_ZN39_INTERNAL_3abd71d7_4_k_cu_8093442b_72714cuda3std3__45__cpo3endE,(_ZN39_INTERNAL_3abd71d7_4_k_cu_8093442b_72714cuda3std3__419piecewise_constructE - _ZN39_INTERNAL_3abd71d7_4_k_cu_8093442b_72714cuda3std3__45__cpo3endE)
_ZN39_INTERNAL_3abd71d7_4_k_cu_8093442b_72714cuda3std3__45__cpo3endE:
	.zero		1
	.type		_ZN39_INTERNAL_3abd71d7_4_k_cu_8093442b_72714cuda3std3__419piecewise_constructE,@object
	.size		_ZN39_INTERNAL_3abd71d7_4_k_cu_8093442b_72714cuda3std3__419piecewise_constructE,(_ZN39_INTERNAL_3abd71d7_4_k_cu_8093442b_72714cuda3std3__45__cpo4cendE - _ZN39_INTERNAL_3abd71d7_4_k_cu_8093442b_72714cuda3std3__419piecewise_constructE)
_ZN39_INTERNAL_3abd71d7_4_k_cu_8093442b_72714cuda3std3__419piecewise_constructE:
	.zero		1
	.type		_ZN39_INTERNAL_3abd71d7_4_k_cu_8093442b_72714cuda3std3__45__cpo4cendE,@object
	.size		_ZN39_INTERNAL_3abd71d7_4_k_cu_8093442b_72714cuda3std3__45__cpo4cendE,(_ZN39_INTERNAL_3abd71d7_4_k_cu_8093442b_72714cuda3std6ranges3__45__cpo4swapE - _ZN39_INTERNAL_3abd71d7_4_k_cu_8093442b_72714cuda3std3__45__cpo4cendE)
_ZN39_INTERNAL_3abd71d7_4_k_cu_8093442b_72714cuda3std3__45__cpo4cendE:
	.zero		1
	.type		_ZN39_INTERNAL_3abd71d7_4_k_cu_8093442b_72714cuda3std6ranges3__45__cpo4swapE,@object
	.size		_ZN39_INTERNAL_3abd71d7_4_k_cu_8093442b_72714cuda3std6ranges3__45__cpo4swapE,(.L_10 - _ZN39_INTERNAL_3abd71d7_4_k_cu_8093442b_72714cuda3std6ranges3__45__cpo4swapE)
_ZN39_INTERNAL_3abd71d7_4_k_cu_8093442b_72714cuda3std6ranges3__45__cpo4swapE:
	.zero		1
.L_10:


//--------------------- .nv.constant0._ZN7cutlass13device_kernelINS_4gemm6kernel13GemmUniversalIN4cute5tupleIJiiiiEEENS1_10collective13CollectiveMmaINS1_35MainloopSm100TmaUmmaWarpSpecializedILi3ELi2ELi4ENS5_IJNS4_1CILi2EEENSA_ILi1EEESC_EEEEENS5_IJNSA_ILi64EEESF_NSA_ILi128EEEEEENS_10bfloat16_tENS5_IJlSC_lEEESI_SJ_NS4_8TiledMMAINS4_8MMA_AtomIJNS4_20SM100_MMA_F16BF16_SSISI_SI_fLi64ELi64ELNS4_4UMMA5MajorE0ELSO_0ELNSN_7ScaleInE0ELSP_0EEEEEENS4_6LayoutINS5_IJSC_SC_SC_EEENS5_IJNSA_ILi0EEESU_SU_EEEEENS5_IJNS4_10UnderscoreESX_SX_EEEEENS4_13SM90_TMA_LOADENS4_14ComposedLayoutINS4_7SwizzleILi3ELi4ELi3EEENS4_18smem_ptr_flag_bitsILi16EEENSS_INS5_IJNSA_ILi8EEESF_EEENS5_IJSF_SC_EEEEEEEvNS4_8identityENS4_23SM90_TMA_LOAD_MULTICASTES1A_vS1B_EENS_8epilogue10collective18CollectiveEpilogueINS1E_23Sm100TmaWarpSpecializedILi3ELi2ELi16ELb1ELb0EEEJSH_NS5_IJNSS_ISF_SC_EENSS_INSA_ILi32EEESC_EEEEESI_SJ_SI_SJ_NS1E_6fusion15FusionCallbacksIS1I_NS1N_17LinearCombinationISI_fSI_fLNS_15FloatRoundStyleE2EEESH_S1M_JEEENS4_5SM1004TMEM4LOAD26SM100_TMEM_LOAD_16dp256b4xES10_NS11_INS12_ILi2ELi4ELi3EEES15_NSS_INS5_IJS16_S1K_EEENS5_IJS1K_SC_EEEEEEENS4_17SM75_U32x4_LDSM_NENS4_14SM90_TMA_STOREES21_NS4_17SM90_U32x4_STSM_NENS4_39AutoVectorizingCopyWithAssumedAlignmentILi128EEEEEEvvEEEEvNT_6ParamsE --------------------------
	.section	.nv.constant0._ZN7cutlass13device_kernelINS_4gemm6kernel13GemmUniversalIN4cute5tupleIJiiiiEEENS1_10collective13CollectiveMmaINS1_35MainloopSm100TmaUmmaWarpSpecializedILi3ELi2ELi4ENS5_IJNS4_1CILi2EEENSA_ILi1EEESC_EEEEENS5_IJNSA_ILi64EEESF_NSA_ILi128EEEEEENS_10bfloat16_tENS5_IJlSC_lEEESI_SJ_NS4_8TiledMMAINS4_8MMA_AtomIJNS4_20SM100_MMA_F16BF16_SSISI_SI_fLi64ELi64ELNS4_4UMMA5MajorE0ELSO_0ELNSN_7ScaleInE0ELSP_0EEEEEENS4_6LayoutINS5_IJSC_SC_SC_EEENS5_IJNSA_ILi0EEESU_SU_EEEEENS5_IJNS4_10UnderscoreESX_SX_EEEEENS4_13SM90_TMA_LOADENS4_14ComposedLayoutINS4_7SwizzleILi3ELi4ELi3EEENS4_18smem_ptr_flag_bitsILi16EEENSS_INS5_IJNSA_ILi8EEESF_EEENS5_IJSF_SC_EEEEEEEvNS4_8identityENS4_23SM90_TMA_LOAD_MULTICASTES1A_vS1B_EENS_8epilogue10collective18CollectiveEpilogueINS1E_23Sm100TmaWarpSpecializedILi3ELi2ELi16ELb1ELb0EEEJSH_NS5_IJNSS_ISF_SC_EENSS_INSA_ILi32EEESC_EEEEESI_SJ_SI_SJ_NS1E_6fusion15FusionCallbacksIS1I_NS1N_17LinearCombinationISI_fSI_fLNS_15FloatRoundStyleE2EEESH_S1M_JEEENS4_5SM1004TMEM4LOAD26SM100_TMEM_LOAD_16dp256b4xES10_NS11_INS12_ILi2ELi4ELi3EEES15_NSS_INS5_IJS16_S1K_EEENS5_IJS1K_SC_EEEEEEENS4_17SM75_U32x4_LDSM_NENS4_14SM90_TMA_STOREES21_NS4_17SM90_U32x4_STSM_NENS4_39AutoVectorizingCopyWithAssumedAlignmentILi128EEEEEEvvEEEEvNT_6ParamsE,"a",@progbits
	.sectionflags	@""
	.align	4
.nv.constant0._ZN7cutlass13device_kernelINS_4gemm6kernel13GemmUniversalIN4cute5tupleIJiiiiEEENS1_10collective13CollectiveMmaINS1_35MainloopSm100TmaUmmaWarpSpecializedILi3ELi2ELi4ENS5_IJNS4_1CILi2EEENSA_ILi1EEESC_EEEEENS5_IJNSA_ILi64EEESF_NSA_ILi128EEEEEENS_10bfloat16_tENS5_IJlSC_lEEESI_SJ_NS4_8TiledMMAINS4_8MMA_AtomIJNS4_20SM100_MMA_F16BF16_SSISI_SI_fLi64ELi64ELNS4_4UMMA5MajorE0ELSO_0ELNSN_7ScaleInE0ELSP_0EEEEEENS4_6LayoutINS5_IJSC_SC_SC_EEENS5_IJNSA_ILi0EEESU_SU_EEEEENS5_IJNS4_10UnderscoreESX_SX_EEEEENS4_13SM90_TMA_LOADENS4_14ComposedLayoutINS4_7SwizzleILi3ELi4ELi3EEENS4_18smem_ptr_flag_bitsILi16EEENSS_INS5_IJNSA_ILi8EEESF_EEENS5_IJSF_SC_EEEEEEEvNS4_8identityENS4_23SM90_TMA_LOAD_MULTICASTES1A_vS1B_EENS_8epilogue10collective18CollectiveEpilogueINS1E_23Sm100TmaWarpSpecializedILi3ELi2ELi16ELb1ELb0EEEJSH_NS5_IJNSS_ISF_SC_EENSS_INSA_ILi32EEESC_EEEEESI_SJ_SI_SJ_NS1E_6fusion15FusionCallbacksIS1I_NS1N_17LinearCombinationISI_fSI_fLNS_15FloatRoundStyleE2EEESH_S1M_JEEENS4_5SM1004TMEM4LOAD26SM100_TMEM_LOAD_16dp256b4xES10_NS11_INS12_ILi2ELi4ELi3EEES15_NSS_INS5_IJS16_S1K_EEENS5_IJS1K_SC_EEEEEEENS4_17SM75_U32x4_LDSM_NENS4_14SM90_TMA_STOREES21_NS4_17SM90_U32x4_STSM_NENS4_39AutoVectorizingCopyWithAssumedAlignmentILi128EEEEEEvvEEEEvNT_6ParamsE:
	.zero		2944


//--------------------- SYMBOLS --------------------------

	.type		.nv.reservedSmem.offset0,@object
	.size		.nv.reservedSmem.offset0,0x4
	.type		.nv.reservedSmem.cap,@object
	.size		.nv.reservedSmem.cap,0x4
	.type		__assertfail,@function
